	.headerflags	@"EF_CUDA_TEXMODE_UNIFIED EF_CUDA_64BIT_ADDRESS EF_CUDA_SM86 EF_CUDA_VIRTUAL_SM(EF_CUDA_SM86)"
	.elftype	@"ET_EXEC"


//--------------------- .nv.info                  --------------------------
	.section	.nv.info,"",@"SHT_CUDA_INFO"
	.align	4


	//----- nvinfo : EIATTR_REGCOUNT
	.align		4
        /*0000*/ 	.byte	0x04, 0x2f
        /*0002*/ 	.short	(.L_1 - .L_0)
	.align		4
.L_0:
        /*0004*/ 	.word	index@(cast_n_1_to_128__kernel)
        /*0008*/ 	.word	0x00000022


	//----- nvinfo : EIATTR_MAX_STACK_SIZE
	.align		4
.L_1:
        /*000c*/ 	.byte	0x04, 0x23
        /*000e*/ 	.short	(.L_3 - .L_2)
	.align		4
.L_2:
        /*0010*/ 	.word	index@(cast_n_1_to_128__kernel)
        /*0014*/ 	.word	0x00000000


	//----- nvinfo : EIATTR_MIN_STACK_SIZE
	.align		4
.L_3:
        /*0018*/ 	.byte	0x04, 0x12
        /*001a*/ 	.short	(.L_5 - .L_4)
	.align		4
.L_4:
        /*001c*/ 	.word	index@(cast_n_1_to_128__kernel)
        /*0020*/ 	.word	0x00000000


	//----- nvinfo : EIATTR_FRAME_SIZE
	.align		4
.L_5:
        /*0024*/ 	.byte	0x04, 0x11
        /*0026*/ 	.short	(.L_7 - .L_6)
	.align		4
.L_6:
        /*0028*/ 	.word	index@(cast_n_1_to_128__kernel)
        /*002c*/ 	.word	0x00000000


	//----- nvinfo : EIATTR_REGCOUNT
	.align		4
.L_7:
        /*0030*/ 	.byte	0x04, 0x2f
        /*0032*/ 	.short	(.L_9 - .L_8)
	.align		4
.L_8:
        /*0034*/ 	.word	index@(cast_n_129_to_256__kernel)
        /*0038*/ 	.word	0x00000022


	//----- nvinfo : EIATTR_MAX_STACK_SIZE
	.align		4
.L_9:
        /*003c*/ 	.byte	0x04, 0x23
        /*003e*/ 	.short	(.L_11 - .L_10)
	.align		4
.L_10:
        /*0040*/ 	.word	index@(cast_n_129_to_256__kernel)
        /*0044*/ 	.word	0x00000000


	//----- nvinfo : EIATTR_MIN_STACK_SIZE
	.align		4
.L_11:
        /*0048*/ 	.byte	0x04, 0x12
        /*004a*/ 	.short	(.L_13 - .L_12)
	.align		4
.L_12:
        /*004c*/ 	.word	index@(cast_n_129_to_256__kernel)
        /*0050*/ 	.word	0x00000000


	//----- nvinfo : EIATTR_FRAME_SIZE
	.align		4
.L_13:
        /*0054*/ 	.byte	0x04, 0x11
        /*0056*/ 	.short	(.L_15 - .L_14)
	.align		4
.L_14:
        /*0058*/ 	.word	index@(cast_n_129_to_256__kernel)
        /*005c*/ 	.word	0x00000000


	//----- nvinfo : EIATTR_REGCOUNT
	.align		4
.L_15:
        /*0060*/ 	.byte	0x04, 0x2f
        /*0062*/ 	.short	(.L_17 - .L_16)
	.align		4
.L_16:
        /*0064*/ 	.word	index@(cast_n_257_to_384__kernel)
        /*0068*/ 	.word	0x00000023


	//----- nvinfo : EIATTR_MAX_STACK_SIZE
	.align		4
.L_17:
        /*006c*/ 	.byte	0x04, 0x23
        /*006e*/ 	.short	(.L_19 - .L_18)
	.align		4
.L_18:
        /*0070*/ 	.word	index@(cast_n_257_to_384__kernel)
        /*0074*/ 	.word	0x00000000


	//----- nvinfo : EIATTR_MIN_STACK_SIZE
	.align		4
.L_19:
        /*0078*/ 	.byte	0x04, 0x12
        /*007a*/ 	.short	(.L_21 - .L_20)
	.align		4
.L_20:
        /*007c*/ 	.word	index@(cast_n_257_to_384__kernel)
        /*0080*/ 	.word	0x00000000


	//----- nvinfo : EIATTR_FRAME_SIZE
	.align		4
.L_21:
        /*0084*/ 	.byte	0x04, 0x11
        /*0086*/ 	.short	(.L_23 - .L_22)
	.align		4
.L_22:
        /*0088*/ 	.word	index@(cast_n_257_to_384__kernel)
        /*008c*/ 	.word	0x00000000


	//----- nvinfo : EIATTR_REGCOUNT
	.align		4
.L_23:
        /*0090*/ 	.byte	0x04, 0x2f
        /*0092*/ 	.short	(.L_25 - .L_24)
	.align		4
.L_24:
        /*0094*/ 	.word	index@(cast_n_385_to_512__kernel)
        /*0098*/ 	.word	0x00000022


	//----- nvinfo : EIATTR_MAX_STACK_SIZE
	.align		4
.L_25:
        /*009c*/ 	.byte	0x04, 0x23
        /*009e*/ 	.short	(.L_27 - .L_26)
	.align		4
.L_26:
        /*00a0*/ 	.word	index@(cast_n_385_to_512__kernel)
        /*00a4*/ 	.word	0x00000000


	//----- nvinfo : EIATTR_MIN_STACK_SIZE
	.align		4
.L_27:
        /*00a8*/ 	.byte	0x04, 0x12
        /*00aa*/ 	.short	(.L_29 - .L_28)
	.align		4
.L_28:
        /*00ac*/ 	.word	index@(cast_n_385_to_512__kernel)
        /*00b0*/ 	.word	0x00000000


	//----- nvinfo : EIATTR_FRAME_SIZE
	.align		4
.L_29:
        /*00b4*/ 	.byte	0x04, 0x11
        /*00b6*/ 	.short	(.L_31 - .L_30)
	.align		4
.L_30:
        /*00b8*/ 	.word	index@(cast_n_385_to_512__kernel)
        /*00bc*/ 	.word	0x00000000


	//----- nvinfo : EIATTR_REGCOUNT
	.align		4
.L_31:
        /*00c0*/ 	.byte	0x04, 0x2f
        /*00c2*/ 	.short	(.L_33 - .L_32)
	.align		4
.L_32:
        /*00c4*/ 	.word	index@(cast_n_513_to_640__kernel)
        /*00c8*/ 	.word	0x00000023


	//----- nvinfo : EIATTR_MAX_STACK_SIZE
	.align		4
.L_33:
        /*00cc*/ 	.byte	0x04, 0x23
        /*00ce*/ 	.short	(.L_35 - .L_34)
	.align		4
.L_34:
        /*00d0*/ 	.word	index@(cast_n_513_to_640__kernel)
        /*00d4*/ 	.word	0x00000000


	//----- nvinfo : EIATTR_MIN_STACK_SIZE
	.align		4
.L_35:
        /*00d8*/ 	.byte	0x04, 0x12
        /*00da*/ 	.short	(.L_37 - .L_36)
	.align		4
.L_36:
        /*00dc*/ 	.word	index@(cast_n_513_to_640__kernel)
        /*00e0*/ 	.word	0x00000000


	//----- nvinfo : EIATTR_FRAME_SIZE
	.align		4
.L_37:
        /*00e4*/ 	.byte	0x04, 0x11
        /*00e6*/ 	.short	(.L_39 - .L_38)
	.align		4
.L_38:
        /*00e8*/ 	.word	index@(cast_n_513_to_640__kernel)
        /*00ec*/ 	.word	0x00000000


	//----- nvinfo : EIATTR_REGCOUNT
	.align		4
.L_39:
        /*00f0*/ 	.byte	0x04, 0x2f
        /*00f2*/ 	.short	(.L_41 - .L_40)
	.align		4
.L_40:
        /*00f4*/ 	.word	index@(cast_n_641_to_768__kernel)
        /*00f8*/ 	.word	0x00000023


	//----- nvinfo : EIATTR_MAX_STACK_SIZE
	.align		4
.L_41:
        /*00fc*/ 	.byte	0x04, 0x23
        /*00fe*/ 	.short	(.L_43 - .L_42)
	.align		4
.L_42:
        /*0100*/ 	.word	index@(cast_n_641_to_768__kernel)
        /*0104*/ 	.word	0x00000000


	//----- nvinfo : EIATTR_MIN_STACK_SIZE
	.align		4
.L_43:
        /*0108*/ 	.byte	0x04, 0x12
        /*010a*/ 	.short	(.L_45 - .L_44)
	.align		4
.L_44:
        /*010c*/ 	.word	index@(cast_n_641_to_768__kernel)
        /*0110*/ 	.word	0x00000000


	//----- nvinfo : EIATTR_FRAME_SIZE
	.align		4
.L_45:
        /*0114*/ 	.byte	0x04, 0x11
        /*0116*/ 	.short	(.L_47 - .L_46)
	.align		4
.L_46:
        /*0118*/ 	.word	index@(cast_n_641_to_768__kernel)
        /*011c*/ 	.word	0x00000000


	//----- nvinfo : EIATTR_REGCOUNT
	.align		4
.L_47:
        /*0120*/ 	.byte	0x04, 0x2f
        /*0122*/ 	.short	(.L_49 - .L_48)
	.align		4
.L_48:
        /*0124*/ 	.word	index@(cast_n_769_to_896__kernel)
        /*0128*/ 	.word	0x00000023


	//----- nvinfo : EIATTR_MAX_STACK_SIZE
	.align		4
.L_49:
        /*012c*/ 	.byte	0x04, 0x23
        /*012e*/ 	.short	(.L_51 - .L_50)
	.align		4
.L_50:
        /*0130*/ 	.word	index@(cast_n_769_to_896__kernel)
        /*0134*/ 	.word	0x00000000


	//----- nvinfo : EIATTR_MIN_STACK_SIZE
	.align		4
.L_51:
        /*0138*/ 	.byte	0x04, 0x12
        /*013a*/ 	.short	(.L_53 - .L_52)
	.align		4
.L_52:
        /*013c*/ 	.word	index@(cast_n_769_to_896__kernel)
        /*0140*/ 	.word	0x00000000


	//----- nvinfo : EIATTR_FRAME_SIZE
	.align		4
.L_53:
        /*0144*/ 	.byte	0x04, 0x11
        /*0146*/ 	.short	(.L_55 - .L_54)
	.align		4
.L_54:
        /*0148*/ 	.word	index@(cast_n_769_to_896__kernel)
        /*014c*/ 	.word	0x00000000


	//----- nvinfo : EIATTR_REGCOUNT
	.align		4
.L_55:
        /*0150*/ 	.byte	0x04, 0x2f
        /*0152*/ 	.short	(.L_57 - .L_56)
	.align		4
.L_56:
        /*0154*/ 	.word	index@(cast_n_897_to_1024__kernel)
        /*0158*/ 	.word	0x00000022


	//----- nvinfo : EIATTR_MAX_STACK_SIZE
	.align		4
.L_57:
        /*015c*/ 	.byte	0x04, 0x23
        /*015e*/ 	.short	(.L_59 - .L_58)
	.align		4
.L_58:
        /*0160*/ 	.word	index@(cast_n_897_to_1024__kernel)
        /*0164*/ 	.word	0x00000000


	//----- nvinfo : EIATTR_MIN_STACK_SIZE
	.align		4
.L_59:
        /*0168*/ 	.byte	0x04, 0x12
        /*016a*/ 	.short	(.L_61 - .L_60)
	.align		4
.L_60:
        /*016c*/ 	.word	index@(cast_n_897_to_1024__kernel)
        /*0170*/ 	.word	0x00000000


	//----- nvinfo : EIATTR_FRAME_SIZE
	.align		4
.L_61:
        /*0174*/ 	.byte	0x04, 0x11
        /*0176*/ 	.short	(.L_63 - .L_62)
	.align		4
.L_62:
        /*0178*/ 	.word	index@(cast_n_897_to_1024__kernel)
        /*017c*/ 	.word	0x00000000


	//----- nvinfo : EIATTR_REGCOUNT
	.align		4
.L_63:
        /*0180*/ 	.byte	0x04, 0x2f
        /*0182*/ 	.short	(.L_65 - .L_64)
	.align		4
.L_64:
        /*0184*/ 	.word	index@(cast_n_1025_to_1152__kernel)
        /*0188*/ 	.word	0x00000023


	//----- nvinfo : EIATTR_MAX_STACK_SIZE
	.align		4
.L_65:
        /*018c*/ 	.byte	0x04, 0x23
        /*018e*/ 	.short	(.L_67 - .L_66)
	.align		4
.L_66:
        /*0190*/ 	.word	index@(cast_n_1025_to_1152__kernel)
        /*0194*/ 	.word	0x00000000


	//----- nvinfo : EIATTR_MIN_STACK_SIZE
	.align		4
.L_67:
        /*0198*/ 	.byte	0x04, 0x12
        /*019a*/ 	.short	(.L_69 - .L_68)
	.align		4
.L_68:
        /*019c*/ 	.word	index@(cast_n_1025_to_1152__kernel)
        /*01a0*/ 	.word	0x00000000


	//----- nvinfo : EIATTR_FRAME_SIZE
	.align		4
.L_69:
        /*01a4*/ 	.byte	0x04, 0x11
        /*01a6*/ 	.short	(.L_71 - .L_70)
	.align		4
.L_70:
        /*01a8*/ 	.word	index@(cast_n_1025_to_1152__kernel)
        /*01ac*/ 	.word	0x00000000


	//----- nvinfo : EIATTR_REGCOUNT
	.align		4
.L_71:
        /*01b0*/ 	.byte	0x04, 0x2f
        /*01b2*/ 	.short	(.L_73 - .L_72)
	.align		4
.L_72:
        /*01b4*/ 	.word	index@(cast_n_1153_to_1280__kernel)
        /*01b8*/ 	.word	0x00000023


	//----- nvinfo : EIATTR_MAX_STACK_SIZE
	.align		4
.L_73:
        /*01bc*/ 	.byte	0x04, 0x23
        /*01be*/ 	.short	(.L_75 - .L_74)
	.align		4
.L_74:
        /*01c0*/ 	.word	index@(cast_n_1153_to_1280__kernel)
        /*01c4*/ 	.word	0x00000000


	//----- nvinfo : EIATTR_MIN_STACK_SIZE
	.align		4
.L_75:
        /*01c8*/ 	.byte	0x04, 0x12
        /*01ca*/ 	.short	(.L_77 - .L_76)
	.align		4
.L_76:
        /*01cc*/ 	.word	index@(cast_n_1153_to_1280__kernel)
        /*01d0*/ 	.word	0x00000000


	//----- nvinfo : EIATTR_FRAME_SIZE
	.align		4
.L_77:
        /*01d4*/ 	.byte	0x04, 0x11
        /*01d6*/ 	.short	(.L_79 - .L_78)
	.align		4
.L_78:
        /*01d8*/ 	.word	index@(cast_n_1153_to_1280__kernel)
        /*01dc*/ 	.word	0x00000000


	//----- nvinfo : EIATTR_REGCOUNT
	.align		4
.L_79:
        /*01e0*/ 	.byte	0x04, 0x2f
        /*01e2*/ 	.short	(.L_81 - .L_80)
	.align		4
.L_80:
        /*01e4*/ 	.word	index@(cast_n_1281_to_1408__kernel)
        /*01e8*/ 	.word	0x00000023


	//----- nvinfo : EIATTR_MAX_STACK_SIZE
	.align		4
.L_81:
        /*01ec*/ 	.byte	0x04, 0x23
        /*01ee*/ 	.short	(.L_83 - .L_82)
	.align		4
.L_82:
        /*01f0*/ 	.word	index@(cast_n_1281_to_1408__kernel)
        /*01f4*/ 	.word	0x00000000


	//----- nvinfo : EIATTR_MIN_STACK_SIZE
	.align		4
.L_83:
        /*01f8*/ 	.byte	0x04, 0x12
        /*01fa*/ 	.short	(.L_85 - .L_84)
	.align		4
.L_84:
        /*01fc*/ 	.word	index@(cast_n_1281_to_1408__kernel)
        /*0200*/ 	.word	0x00000000


	//----- nvinfo : EIATTR_FRAME_SIZE
	.align		4
.L_85:
        /*0204*/ 	.byte	0x04, 0x11
        /*0206*/ 	.short	(.L_87 - .L_86)
	.align		4
.L_86:
        /*0208*/ 	.word	index@(cast_n_1281_to_1408__kernel)
        /*020c*/ 	.word	0x00000000


	//----- nvinfo : EIATTR_REGCOUNT
	.align		4
.L_87:
        /*0210*/ 	.byte	0x04, 0x2f
        /*0212*/ 	.short	(.L_89 - .L_88)
	.align		4
.L_88:
        /*0214*/ 	.word	index@(cast_n_1409_to_1536__kernel)
        /*0218*/ 	.word	0x00000023


	//----- nvinfo : EIATTR_MAX_STACK_SIZE
	.align		4
.L_89:
        /*021c*/ 	.byte	0x04, 0x23
        /*021e*/ 	.short	(.L_91 - .L_90)
	.align		4
.L_90:
        /*0220*/ 	.word	index@(cast_n_1409_to_1536__kernel)
        /*0224*/ 	.word	0x00000000


	//----- nvinfo : EIATTR_MIN_STACK_SIZE
	.align		4
.L_91:
        /*0228*/ 	.byte	0x04, 0x12
        /*022a*/ 	.short	(.L_93 - .L_92)
	.align		4
.L_92:
        /*022c*/ 	.word	index@(cast_n_1409_to_1536__kernel)
        /*0230*/ 	.word	0x00000000


	//----- nvinfo : EIATTR_FRAME_SIZE
	.align		4
.L_93:
        /*0234*/ 	.byte	0x04, 0x11
        /*0236*/ 	.short	(.L_95 - .L_94)
	.align		4
.L_94:
        /*0238*/ 	.word	index@(cast_n_1409_to_1536__kernel)
        /*023c*/ 	.word	0x00000000


	//----- nvinfo : EIATTR_REGCOUNT
	.align		4
.L_95:
        /*0240*/ 	.byte	0x04, 0x2f
        /*0242*/ 	.short	(.L_97 - .L_96)
	.align		4
.L_96:
        /*0244*/ 	.word	index@(cast_n_1537_to_1664__kernel)
        /*0248*/ 	.word	0x00000023


	//----- nvinfo : EIATTR_MAX_STACK_SIZE
	.align		4
.L_97:
        /*024c*/ 	.byte	0x04, 0x23
        /*024e*/ 	.short	(.L_99 - .L_98)
	.align		4
.L_98:
        /*0250*/ 	.word	index@(cast_n_1537_to_1664__kernel)
        /*0254*/ 	.word	0x00000000


	//----- nvinfo : EIATTR_MIN_STACK_SIZE
	.align		4
.L_99:
        /*0258*/ 	.byte	0x04, 0x12
        /*025a*/ 	.short	(.L_101 - .L_100)
	.align		4
.L_100:
        /*025c*/ 	.word	index@(cast_n_1537_to_1664__kernel)
        /*0260*/ 	.word	0x00000000


	//----- nvinfo : EIATTR_FRAME_SIZE
	.align		4
.L_101:
        /*0264*/ 	.byte	0x04, 0x11
        /*0266*/ 	.short	(.L_103 - .L_102)
	.align		4
.L_102:
        /*0268*/ 	.word	index@(cast_n_1537_to_1664__kernel)
        /*026c*/ 	.word	0x00000000


	//----- nvinfo : EIATTR_REGCOUNT
	.align		4
.L_103:
        /*0270*/ 	.byte	0x04, 0x2f
        /*0272*/ 	.short	(.L_105 - .L_104)
	.align		4
.L_104:
        /*0274*/ 	.word	index@(cast_n_1665_to_1792__kernel)
        /*0278*/ 	.word	0x00000023


	//----- nvinfo : EIATTR_MAX_STACK_SIZE
	.align		4
.L_105:
        /*027c*/ 	.byte	0x04, 0x23
        /*027e*/ 	.short	(.L_107 - .L_106)
	.align		4
.L_106:
        /*0280*/ 	.word	index@(cast_n_1665_to_1792__kernel)
        /*0284*/ 	.word	0x00000000


	//----- nvinfo : EIATTR_MIN_STACK_SIZE
	.align		4
.L_107:
        /*0288*/ 	.byte	0x04, 0x12
        /*028a*/ 	.short	(.L_109 - .L_108)
	.align		4
.L_108:
        /*028c*/ 	.word	index@(cast_n_1665_to_1792__kernel)
        /*0290*/ 	.word	0x00000000


	//----- nvinfo : EIATTR_FRAME_SIZE
	.align		4
.L_109:
        /*0294*/ 	.byte	0x04, 0x11
        /*0296*/ 	.short	(.L_111 - .L_110)
	.align		4
.L_110:
        /*0298*/ 	.word	index@(cast_n_1665_to_1792__kernel)
        /*029c*/ 	.word	0x00000000


	//----- nvinfo : EIATTR_REGCOUNT
	.align		4
.L_111:
        /*02a0*/ 	.byte	0x04, 0x2f
        /*02a2*/ 	.short	(.L_113 - .L_112)
	.align		4
.L_112:
        /*02a4*/ 	.word	index@(cast_n_1793_to_1920__kernel)
        /*02a8*/ 	.word	0x00000023


	//----- nvinfo : EIATTR_MAX_STACK_SIZE
	.align		4
.L_113:
        /*02ac*/ 	.byte	0x04, 0x23
        /*02ae*/ 	.short	(.L_115 - .L_114)
	.align		4
.L_114:
        /*02b0*/ 	.word	index@(cast_n_1793_to_1920__kernel)
        /*02b4*/ 	.word	0x00000000


	//----- nvinfo : EIATTR_MIN_STACK_SIZE
	.align		4
.L_115:
        /*02b8*/ 	.byte	0x04, 0x12
        /*02ba*/ 	.short	(.L_117 - .L_116)
	.align		4
.L_116:
        /*02bc*/ 	.word	index@(cast_n_1793_to_1920__kernel)
        /*02c0*/ 	.word	0x00000000


	//----- nvinfo : EIATTR_FRAME_SIZE
	.align		4
.L_117:
        /*02c4*/ 	.byte	0x04, 0x11
        /*02c6*/ 	.short	(.L_119 - .L_118)
	.align		4
.L_118:
        /*02c8*/ 	.word	index@(cast_n_1793_to_1920__kernel)
        /*02cc*/ 	.word	0x00000000


	//----- nvinfo : EIATTR_REGCOUNT
	.align		4
.L_119:
        /*02d0*/ 	.byte	0x04, 0x2f
        /*02d2*/ 	.short	(.L_121 - .L_120)
	.align		4
.L_120:
        /*02d4*/ 	.word	index@(cast_n_1921_to_2048__kernel)
        /*02d8*/ 	.word	0x00000022


	//----- nvinfo : EIATTR_MAX_STACK_SIZE
	.align		4
.L_121:
        /*02dc*/ 	.byte	0x04, 0x23
        /*02de*/ 	.short	(.L_123 - .L_122)
	.align		4
.L_122:
        /*02e0*/ 	.word	index@(cast_n_1921_to_2048__kernel)
        /*02e4*/ 	.word	0x00000000


	//----- nvinfo : EIATTR_MIN_STACK_SIZE
	.align		4
.L_123:
        /*02e8*/ 	.byte	0x04, 0x12
        /*02ea*/ 	.short	(.L_125 - .L_124)
	.align		4
.L_124:
        /*02ec*/ 	.word	index@(cast_n_1921_to_2048__kernel)
        /*02f0*/ 	.word	0x00000000


	//----- nvinfo : EIATTR_FRAME_SIZE
	.align		4
.L_125:
        /*02f4*/ 	.byte	0x04, 0x11
        /*02f6*/ 	.short	(.L_127 - .L_126)
	.align		4
.L_126:
        /*02f8*/ 	.word	index@(cast_n_1921_to_2048__kernel)
        /*02fc*/ 	.word	0x00000000


	//----- nvinfo : EIATTR_REGCOUNT
	.align		4
.L_127:
        /*0300*/ 	.byte	0x04, 0x2f
        /*0302*/ 	.short	(.L_129 - .L_128)
	.align		4
.L_128:
        /*0304*/ 	.word	index@(cast_n_2049_to_2176__kernel)
        /*0308*/ 	.word	0x00000023


	//----- nvinfo : EIATTR_MAX_STACK_SIZE
	.align		4
.L_129:
        /*030c*/ 	.byte	0x04, 0x23
        /*030e*/ 	.short	(.L_131 - .L_130)
	.align		4
.L_130:
        /*0310*/ 	.word	index@(cast_n_2049_to_2176__kernel)
        /*0314*/ 	.word	0x00000000


	//----- nvinfo : EIATTR_MIN_STACK_SIZE
	.align		4
.L_131:
        /*0318*/ 	.byte	0x04, 0x12
        /*031a*/ 	.short	(.L_133 - .L_132)
	.align		4
.L_132:
        /*031c*/ 	.word	index@(cast_n_2049_to_2176__kernel)
        /*0320*/ 	.word	0x00000000


	//----- nvinfo : EIATTR_FRAME_SIZE
	.align		4
.L_133:
        /*0324*/ 	.byte	0x04, 0x11
        /*0326*/ 	.short	(.L_135 - .L_134)
	.align		4
.L_134:
        /*0328*/ 	.word	index@(cast_n_2049_to_2176__kernel)
        /*032c*/ 	.word	0x00000000


	//----- nvinfo : EIATTR_REGCOUNT
	.align		4
.L_135:
        /*0330*/ 	.byte	0x04, 0x2f
        /*0332*/ 	.short	(.L_137 - .L_136)
	.align		4
.L_136:
        /*0334*/ 	.word	index@(cast_n_2177_to_2304__kernel)
        /*0338*/ 	.word	0x00000023


	//----- nvinfo : EIATTR_MAX_STACK_SIZE
	.align		4
.L_137:
        /*033c*/ 	.byte	0x04, 0x23
        /*033e*/ 	.short	(.L_139 - .L_138)
	.align		4
.L_138:
        /*0340*/ 	.word	index@(cast_n_2177_to_2304__kernel)
        /*0344*/ 	.word	0x00000000


	//----- nvinfo : EIATTR_MIN_STACK_SIZE
	.align		4
.L_139:
        /*0348*/ 	.byte	0x04, 0x12
        /*034a*/ 	.short	(.L_141 - .L_140)
	.align		4
.L_140:
        /*034c*/ 	.word	index@(cast_n_2177_to_2304__kernel)
        /*0350*/ 	.word	0x00000000


	//----- nvinfo : EIATTR_FRAME_SIZE
	.align		4
.L_141:
        /*0354*/ 	.byte	0x04, 0x11
        /*0356*/ 	.short	(.L_143 - .L_142)
	.align		4
.L_142:
        /*0358*/ 	.word	index@(cast_n_2177_to_2304__kernel)
        /*035c*/ 	.word	0x00000000


	//----- nvinfo : EIATTR_REGCOUNT
	.align		4
.L_143:
        /*0360*/ 	.byte	0x04, 0x2f
        /*0362*/ 	.short	(.L_145 - .L_144)
	.align		4
.L_144:
        /*0364*/ 	.word	index@(cast_n_2305_to_2432__kernel)
        /*0368*/ 	.word	0x00000023


	//----- nvinfo : EIATTR_MAX_STACK_SIZE
	.align		4
.L_145:
        /*036c*/ 	.byte	0x04, 0x23
        /*036e*/ 	.short	(.L_147 - .L_146)
	.align		4
.L_146:
        /*0370*/ 	.word	index@(cast_n_2305_to_2432__kernel)
        /*0374*/ 	.word	0x00000000


	//----- nvinfo : EIATTR_MIN_STACK_SIZE
	.align		4
.L_147:
        /*0378*/ 	.byte	0x04, 0x12
        /*037a*/ 	.short	(.L_149 - .L_148)
	.align		4
.L_148:
        /*037c*/ 	.word	index@(cast_n_2305_to_2432__kernel)
        /*0380*/ 	.word	0x00000000


	//----- nvinfo : EIATTR_FRAME_SIZE
	.align		4
.L_149:
        /*0384*/ 	.byte	0x04, 0x11
        /*0386*/ 	.short	(.L_151 - .L_150)
	.align		4
.L_150:
        /*0388*/ 	.word	index@(cast_n_2305_to_2432__kernel)
        /*038c*/ 	.word	0x00000000


	//----- nvinfo : EIATTR_REGCOUNT
	.align		4
.L_151:
        /*0390*/ 	.byte	0x04, 0x2f
        /*0392*/ 	.short	(.L_153 - .L_152)
	.align		4
.L_152:
        /*0394*/ 	.word	index@(cast_n_2433_to_2560__kernel)
        /*0398*/ 	.word	0x00000023


	//----- nvinfo : EIATTR_MAX_STACK_SIZE
	.align		4
.L_153:
        /*039c*/ 	.byte	0x04, 0x23
        /*039e*/ 	.short	(.L_155 - .L_154)
	.align		4
.L_154:
        /*03a0*/ 	.word	index@(cast_n_2433_to_2560__kernel)
        /*03a4*/ 	.word	0x00000000


	//----- nvinfo : EIATTR_MIN_STACK_SIZE
	.align		4
.L_155:
        /*03a8*/ 	.byte	0x04, 0x12
        /*03aa*/ 	.short	(.L_157 - .L_156)
	.align		4
.L_156:
        /*03ac*/ 	.word	index@(cast_n_2433_to_2560__kernel)
        /*03b0*/ 	.word	0x00000000


	//----- nvinfo : EIATTR_FRAME_SIZE
	.align		4
.L_157:
        /*03b4*/ 	.byte	0x04, 0x11
        /*03b6*/ 	.short	(.L_159 - .L_158)
	.align		4
.L_158:
        /*03b8*/ 	.word	index@(cast_n_2433_to_2560__kernel)
        /*03bc*/ 	.word	0x00000000


	//----- nvinfo : EIATTR_REGCOUNT
	.align		4
.L_159:
        /*03c0*/ 	.byte	0x04, 0x2f
        /*03c2*/ 	.short	(.L_161 - .L_160)
	.align		4
.L_160:
        /*03c4*/ 	.word	index@(cast_n_2561_to_2688__kernel)
        /*03c8*/ 	.word	0x00000023


	//----- nvinfo : EIATTR_MAX_STACK_SIZE
	.align		4
.L_161:
        /*03cc*/ 	.byte	0x04, 0x23
        /*03ce*/ 	.short	(.L_163 - .L_162)
	.align		4
.L_162:
        /*03d0*/ 	.word	index@(cast_n_2561_to_2688__kernel)
        /*03d4*/ 	.word	0x00000000


	//----- nvinfo : EIATTR_MIN_STACK_SIZE
	.align		4
.L_163:
        /*03d8*/ 	.byte	0x04, 0x12
        /*03da*/ 	.short	(.L_165 - .L_164)
	.align		4
.L_164:
        /*03dc*/ 	.word	index@(cast_n_2561_to_2688__kernel)
        /*03e0*/ 	.word	0x00000000


	//----- nvinfo : EIATTR_FRAME_SIZE
	.align		4
.L_165:
        /*03e4*/ 	.byte	0x04, 0x11
        /*03e6*/ 	.short	(.L_167 - .L_166)
	.align		4
.L_166:
        /*03e8*/ 	.word	index@(cast_n_2561_to_2688__kernel)
        /*03ec*/ 	.word	0x00000000


	//----- nvinfo : EIATTR_REGCOUNT
	.align		4
.L_167:
        /*03f0*/ 	.byte	0x04, 0x2f
        /*03f2*/ 	.short	(.L_169 - .L_168)
	.align		4
.L_168:
        /*03f4*/ 	.word	index@(cast_n_2689_to_2816__kernel)
        /*03f8*/ 	.word	0x00000023


	//----- nvinfo : EIATTR_MAX_STACK_SIZE
	.align		4
.L_169:
        /*03fc*/ 	.byte	0x04, 0x23
        /*03fe*/ 	.short	(.L_171 - .L_170)
	.align		4
.L_170:
        /*0400*/ 	.word	index@(cast_n_2689_to_2816__kernel)
        /*0404*/ 	.word	0x00000000


	//----- nvinfo : EIATTR_MIN_STACK_SIZE
	.align		4
.L_171:
        /*0408*/ 	.byte	0x04, 0x12
        /*040a*/ 	.short	(.L_173 - .L_172)
	.align		4
.L_172:
        /*040c*/ 	.word	index@(cast_n_2689_to_2816__kernel)
        /*0410*/ 	.word	0x00000000


	//----- nvinfo : EIATTR_FRAME_SIZE
	.align		4
.L_173:
        /*0414*/ 	.byte	0x04, 0x11
        /*0416*/ 	.short	(.L_175 - .L_174)
	.align		4
.L_174:
        /*0418*/ 	.word	index@(cast_n_2689_to_2816__kernel)
        /*041c*/ 	.word	0x00000000


	//----- nvinfo : EIATTR_REGCOUNT
	.align		4
.L_175:
        /*0420*/ 	.byte	0x04, 0x2f
        /*0422*/ 	.short	(.L_177 - .L_176)
	.align		4
.L_176:
        /*0424*/ 	.word	index@(cast_n_2817_to_2944__kernel)
        /*0428*/ 	.word	0x00000023


	//----- nvinfo : EIATTR_MAX_STACK_SIZE
	.align		4
.L_177:
        /*042c*/ 	.byte	0x04, 0x23
        /*042e*/ 	.short	(.L_179 - .L_178)
	.align		4
.L_178:
        /*0430*/ 	.word	index@(cast_n_2817_to_2944__kernel)
        /*0434*/ 	.word	0x00000000


	//----- nvinfo : EIATTR_MIN_STACK_SIZE
	.align		4
.L_179:
        /*0438*/ 	.byte	0x04, 0x12
        /*043a*/ 	.short	(.L_181 - .L_180)
	.align		4
.L_180:
        /*043c*/ 	.word	index@(cast_n_2817_to_2944__kernel)
        /*0440*/ 	.word	0x00000000


	//----- nvinfo : EIATTR_FRAME_SIZE
	.align		4
.L_181:
        /*0444*/ 	.byte	0x04, 0x11
        /*0446*/ 	.short	(.L_183 - .L_182)
	.align		4
.L_182:
        /*0448*/ 	.word	index@(cast_n_2817_to_2944__kernel)
        /*044c*/ 	.word	0x00000000


	//----- nvinfo : EIATTR_REGCOUNT
	.align		4
.L_183:
        /*0450*/ 	.byte	0x04, 0x2f
        /*0452*/ 	.short	(.L_185 - .L_184)
	.align		4
.L_184:
        /*0454*/ 	.word	index@(cast_n_2945_to_3072__kernel)
        /*0458*/ 	.word	0x00000023


	//----- nvinfo : EIATTR_MAX_STACK_SIZE
	.align		4
.L_185:
        /*045c*/ 	.byte	0x04, 0x23
        /*045e*/ 	.short	(.L_187 - .L_186)
	.align		4
.L_186:
        /*0460*/ 	.word	index@(cast_n_2945_to_3072__kernel)
        /*0464*/ 	.word	0x00000000


	//----- nvinfo : EIATTR_MIN_STACK_SIZE
	.align		4
.L_187:
        /*0468*/ 	.byte	0x04, 0x12
        /*046a*/ 	.short	(.L_189 - .L_188)
	.align		4
.L_188:
        /*046c*/ 	.word	index@(cast_n_2945_to_3072__kernel)
        /*0470*/ 	.word	0x00000000


	//----- nvinfo : EIATTR_FRAME_SIZE
	.align		4
.L_189:
        /*0474*/ 	.byte	0x04, 0x11
        /*0476*/ 	.short	(.L_191 - .L_190)
	.align		4
.L_190:
        /*0478*/ 	.word	index@(cast_n_2945_to_3072__kernel)
        /*047c*/ 	.word	0x00000000


	//----- nvinfo : EIATTR_REGCOUNT
	.align		4
.L_191:
        /*0480*/ 	.byte	0x04, 0x2f
        /*0482*/ 	.short	(.L_193 - .L_192)
	.align		4
.L_192:
        /*0484*/ 	.word	index@(cast_n_3073_to_3200__kernel)
        /*0488*/ 	.word	0x00000023


	//----- nvinfo : EIATTR_MAX_STACK_SIZE
	.align		4
.L_193:
        /*048c*/ 	.byte	0x04, 0x23
        /*048e*/ 	.short	(.L_195 - .L_194)
	.align		4
.L_194:
        /*0490*/ 	.word	index@(cast_n_3073_to_3200__kernel)
        /*0494*/ 	.word	0x00000000


	//----- nvinfo : EIATTR_MIN_STACK_SIZE
	.align		4
.L_195:
        /*0498*/ 	.byte	0x04, 0x12
        /*049a*/ 	.short	(.L_197 - .L_196)
	.align		4
.L_196:
        /*049c*/ 	.word	index@(cast_n_3073_to_3200__kernel)
        /*04a0*/ 	.word	0x00000000


	//----- nvinfo : EIATTR_FRAME_SIZE
	.align		4
.L_197:
        /*04a4*/ 	.byte	0x04, 0x11
        /*04a6*/ 	.short	(.L_199 - .L_198)
	.align		4
.L_198:
        /*04a8*/ 	.word	index@(cast_n_3073_to_3200__kernel)
        /*04ac*/ 	.word	0x00000000


	//----- nvinfo : EIATTR_REGCOUNT
	.align		4
.L_199:
        /*04b0*/ 	.byte	0x04, 0x2f
        /*04b2*/ 	.short	(.L_201 - .L_200)
	.align		4
.L_200:
        /*04b4*/ 	.word	index@(cast_n_3201_to_3328__kernel)
        /*04b8*/ 	.word	0x00000023


	//----- nvinfo : EIATTR_MAX_STACK_SIZE
	.align		4
.L_201:
        /*04bc*/ 	.byte	0x04, 0x23
        /*04be*/ 	.short	(.L_203 - .L_202)
	.align		4
.L_202:
        /*04c0*/ 	.word	index@(cast_n_3201_to_3328__kernel)
        /*04c4*/ 	.word	0x00000000


	//----- nvinfo : EIATTR_MIN_STACK_SIZE
	.align		4
.L_203:
        /*04c8*/ 	.byte	0x04, 0x12
        /*04ca*/ 	.short	(.L_205 - .L_204)
	.align		4
.L_204:
        /*04cc*/ 	.word	index@(cast_n_3201_to_3328__kernel)
        /*04d0*/ 	.word	0x00000000


	//----- nvinfo : EIATTR_FRAME_SIZE
	.align		4
.L_205:
        /*04d4*/ 	.byte	0x04, 0x11
        /*04d6*/ 	.short	(.L_207 - .L_206)
	.align		4
.L_206:
        /*04d8*/ 	.word	index@(cast_n_3201_to_3328__kernel)
        /*04dc*/ 	.word	0x00000000


	//----- nvinfo : EIATTR_REGCOUNT
	.align		4
.L_207:
        /*04e0*/ 	.byte	0x04, 0x2f
        /*04e2*/ 	.short	(.L_209 - .L_208)
	.align		4
.L_208:
        /*04e4*/ 	.word	index@(cast_n_3329_to_3456__kernel)
        /*04e8*/ 	.word	0x00000023


	//----- nvinfo : EIATTR_MAX_STACK_SIZE
	.align		4
.L_209:
        /*04ec*/ 	.byte	0x04, 0x23
        /*04ee*/ 	.short	(.L_211 - .L_210)
	.align		4
.L_210:
        /*04f0*/ 	.word	index@(cast_n_3329_to_3456__kernel)
        /*04f4*/ 	.word	0x00000000


	//----- nvinfo : EIATTR_MIN_STACK_SIZE
	.align		4
.L_211:
        /*04f8*/ 	.byte	0x04, 0x12
        /*04fa*/ 	.short	(.L_213 - .L_212)
	.align		4
.L_212:
        /*04fc*/ 	.word	index@(cast_n_3329_to_3456__kernel)
        /*0500*/ 	.word	0x00000000


	//----- nvinfo : EIATTR_FRAME_SIZE
	.align		4
.L_213:
        /*0504*/ 	.byte	0x04, 0x11
        /*0506*/ 	.short	(.L_215 - .L_214)
	.align		4
.L_214:
        /*0508*/ 	.word	index@(cast_n_3329_to_3456__kernel)
        /*050c*/ 	.word	0x00000000


	//----- nvinfo : EIATTR_REGCOUNT
	.align		4
.L_215:
        /*0510*/ 	.byte	0x04, 0x2f
        /*0512*/ 	.short	(.L_217 - .L_216)
	.align		4
.L_216:
        /*0514*/ 	.word	index@(cast_n_3457_to_3584__kernel)
        /*0518*/ 	.word	0x00000023


	//----- nvinfo : EIATTR_MAX_STACK_SIZE
	.align		4
.L_217:
        /*051c*/ 	.byte	0x04, 0x23
        /*051e*/ 	.short	(.L_219 - .L_218)
	.align		4
.L_218:
        /*0520*/ 	.word	index@(cast_n_3457_to_3584__kernel)
        /*0524*/ 	.word	0x00000000


	//----- nvinfo : EIATTR_MIN_STACK_SIZE
	.align		4
.L_219:
        /*0528*/ 	.byte	0x04, 0x12
        /*052a*/ 	.short	(.L_221 - .L_220)
	.align		4
.L_220:
        /*052c*/ 	.word	index@(cast_n_3457_to_3584__kernel)
        /*0530*/ 	.word	0x00000000


	//----- nvinfo : EIATTR_FRAME_SIZE
	.align		4
.L_221:
        /*0534*/ 	.byte	0x04, 0x11
        /*0536*/ 	.short	(.L_223 - .L_222)
	.align		4
.L_222:
        /*0538*/ 	.word	index@(cast_n_3457_to_3584__kernel)
        /*053c*/ 	.word	0x00000000


	//----- nvinfo : EIATTR_REGCOUNT
	.align		4
.L_223:
        /*0540*/ 	.byte	0x04, 0x2f
        /*0542*/ 	.short	(.L_225 - .L_224)
	.align		4
.L_224:
        /*0544*/ 	.word	index@(cast_n_3585_to_3712__kernel)
        /*0548*/ 	.word	0x00000023


	//----- nvinfo : EIATTR_MAX_STACK_SIZE
	.align		4
.L_225:
        /*054c*/ 	.byte	0x04, 0x23
        /*054e*/ 	.short	(.L_227 - .L_226)
	.align		4
.L_226:
        /*0550*/ 	.word	index@(cast_n_3585_to_3712__kernel)
        /*0554*/ 	.word	0x00000000


	//----- nvinfo : EIATTR_MIN_STACK_SIZE
	.align		4
.L_227:
        /*0558*/ 	.byte	0x04, 0x12
        /*055a*/ 	.short	(.L_229 - .L_228)
	.align		4
.L_228:
        /*055c*/ 	.word	index@(cast_n_3585_to_3712__kernel)
        /*0560*/ 	.word	0x00000000


	//----- nvinfo : EIATTR_FRAME_SIZE
	.align		4
.L_229:
        /*0564*/ 	.byte	0x04, 0x11
        /*0566*/ 	.short	(.L_231 - .L_230)
	.align		4
.L_230:
        /*0568*/ 	.word	index@(cast_n_3585_to_3712__kernel)
        /*056c*/ 	.word	0x00000000


	//----- nvinfo : EIATTR_REGCOUNT
	.align		4
.L_231:
        /*0570*/ 	.byte	0x04, 0x2f
        /*0572*/ 	.short	(.L_233 - .L_232)
	.align		4
.L_232:
        /*0574*/ 	.word	index@(cast_n_3713_to_3840__kernel)
        /*0578*/ 	.word	0x00000023


	//----- nvinfo : EIATTR_MAX_STACK_SIZE
	.align		4
.L_233:
        /*057c*/ 	.byte	0x04, 0x23
        /*057e*/ 	.short	(.L_235 - .L_234)
	.align		4
.L_234:
        /*0580*/ 	.word	index@(cast_n_3713_to_3840__kernel)
        /*0584*/ 	.word	0x00000000


	//----- nvinfo : EIATTR_MIN_STACK_SIZE
	.align		4
.L_235:
        /*0588*/ 	.byte	0x04, 0x12
        /*058a*/ 	.short	(.L_237 - .L_236)
	.align		4
.L_236:
        /*058c*/ 	.word	index@(cast_n_3713_to_3840__kernel)
        /*0590*/ 	.word	0x00000000


	//----- nvinfo : EIATTR_FRAME_SIZE
	.align		4
.L_237:
        /*0594*/ 	.byte	0x04, 0x11
        /*0596*/ 	.short	(.L_239 - .L_238)
	.align		4
.L_238:
        /*0598*/ 	.word	index@(cast_n_3713_to_3840__kernel)
        /*059c*/ 	.word	0x00000000


	//----- nvinfo : EIATTR_REGCOUNT
	.align		4
.L_239:
        /*05a0*/ 	.byte	0x04, 0x2f
        /*05a2*/ 	.short	(.L_241 - .L_240)
	.align		4
.L_240:
        /*05a4*/ 	.word	index@(cast_n_3841_to_3968__kernel)
        /*05a8*/ 	.word	0x00000023


	//----- nvinfo : EIATTR_MAX_STACK_SIZE
	.align		4
.L_241:
        /*05ac*/ 	.byte	0x04, 0x23
        /*05ae*/ 	.short	(.L_243 - .L_242)
	.align		4
.L_242:
        /*05b0*/ 	.word	index@(cast_n_3841_to_3968__kernel)
        /*05b4*/ 	.word	0x00000000


	//----- nvinfo : EIATTR_MIN_STACK_SIZE
	.align		4
.L_243:
        /*05b8*/ 	.byte	0x04, 0x12
        /*05ba*/ 	.short	(.L_245 - .L_244)
	.align		4
.L_244:
        /*05bc*/ 	.word	index@(cast_n_3841_to_3968__kernel)
        /*05c0*/ 	.word	0x00000000


	//----- nvinfo : EIATTR_FRAME_SIZE
	.align		4
.L_245:
        /*05c4*/ 	.byte	0x04, 0x11
        /*05c6*/ 	.short	(.L_247 - .L_246)
	.align		4
.L_246:
        /*05c8*/ 	.word	index@(cast_n_3841_to_3968__kernel)
        /*05cc*/ 	.word	0x00000000


	//----- nvinfo : EIATTR_REGCOUNT
	.align		4
.L_247:
        /*05d0*/ 	.byte	0x04, 0x2f
        /*05d2*/ 	.short	(.L_249 - .L_248)
	.align		4
.L_248:
        /*05d4*/ 	.word	index@(cast_n_3969_to_4096__kernel)
        /*05d8*/ 	.word	0x00000022


	//----- nvinfo : EIATTR_MAX_STACK_SIZE
	.align		4
.L_249:
        /*05dc*/ 	.byte	0x04, 0x23
        /*05de*/ 	.short	(.L_251 - .L_250)
	.align		4
.L_250:
        /*05e0*/ 	.word	index@(cast_n_3969_to_4096__kernel)
        /*05e4*/ 	.word	0x00000000


	//----- nvinfo : EIATTR_MIN_STACK_SIZE
	.align		4
.L_251:
        /*05e8*/ 	.byte	0x04, 0x12
        /*05ea*/ 	.short	(.L_253 - .L_252)
	.align		4
.L_252:
        /*05ec*/ 	.word	index@(cast_n_3969_to_4096__kernel)
        /*05f0*/ 	.word	0x00000000


	//----- nvinfo : EIATTR_FRAME_SIZE
	.align		4
.L_253:
        /*05f4*/ 	.byte	0x04, 0x11
        /*05f6*/ 	.short	(.L_255 - .L_254)
	.align		4
.L_254:
        /*05f8*/ 	.word	index@(cast_n_3969_to_4096__kernel)
        /*05fc*/ 	.word	0x00000000
.L_255:


//--------------------- .nv.info.cast_n_3969_to_4096__kernel --------------------------
	.section	.nv.info.cast_n_3969_to_4096__kernel,"",@"SHT_CUDA_INFO"
	.align	4


	//----- nvinfo : EIATTR_CUDA_API_VERSION
	.align		4
        /*0000*/ 	.byte	0x04, 0x37
        /*0002*/ 	.short	(.L_257 - .L_256)
.L_256:
        /*0004*/ 	.word	0x00000076


	//----- nvinfo : EIATTR_SW2861232_WAR
	.align		4
.L_257:
        /*0008*/ 	.byte	0x01, 0x35
	.zero		2


	//----- nvinfo : EIATTR_PARAM_CBANK
	.align		4
        /*000c*/ 	.byte	0x04, 0x0a
        /*000e*/ 	.short	(.L_259 - .L_258)
	.align		4
.L_258:
        /*0010*/ 	.word	index@(.nv.constant0.cast_n_3969_to_4096__kernel)
        /*0014*/ 	.short	0x0160
        /*0016*/ 	.short	0x0018


	//----- nvinfo : EIATTR_CBANK_PARAM_SIZE
	.align		4
.L_259:
        /*0018*/ 	.byte	0x03, 0x19
        /*001a*/ 	.short	0x0018


	//----- nvinfo : EIATTR_KPARAM_INFO
	.align		4
        /*001c*/ 	.byte	0x04, 0x17
        /*001e*/ 	.short	(.L_261 - .L_260)
.L_260:
        /*0020*/ 	.word	0x00000000
        /*0024*/ 	.short	0x0002
        /*0026*/ 	.short	0x0010
        /*0028*/ 	.byte	0x00, 0xf0, 0x21, 0x00


	//----- nvinfo : EIATTR_KPARAM_INFO
	.align		4
.L_261:
        /*002c*/ 	.byte	0x04, 0x17
        /*002e*/ 	.short	(.L_263 - .L_262)
.L_262:
        /*0030*/ 	.word	0x00000000
        /*0034*/ 	.short	0x0001
        /*0036*/ 	.short	0x0008
        /*0038*/ 	.byte	0x00, 0xf0, 0x21, 0x00


	//----- nvinfo : EIATTR_KPARAM_INFO
	.align		4
.L_263:
        /*003c*/ 	.byte	0x04, 0x17
        /*003e*/ 	.short	(.L_265 - .L_264)
.L_264:
        /*0040*/ 	.word	0x00000000
        /*0044*/ 	.short	0x0000
        /*0046*/ 	.short	0x0000
        /*0048*/ 	.byte	0x00, 0xf0, 0x21, 0x00


	//----- nvinfo : EIATTR_MAXREG_COUNT
	.align		4
.L_265:
        /*004c*/ 	.byte	0x03, 0x1b
        /*004e*/ 	.short	0x00ff


	//----- nvinfo : EIATTR_EXIT_INSTR_OFFSETS
	.align		4
        /*0050*/ 	.byte	0x04, 0x1c
        /*0052*/ 	.short	(.L_267 - .L_266)


	//   ....[0]....
.L_266:
        /*0054*/ 	.word	0x00000050


	//   ....[1]....
        /*0058*/ 	.word	0x000005b0


	//   ....[2]....
        /*005c*/ 	.word	0x00000680


	//   ....[3]....
        /*0060*/ 	.word	0x000007b0


	//----- nvinfo : EIATTR_MAX_THREADS
	.align		4
.L_267:
        /*0064*/ 	.byte	0x04, 0x05
        /*0066*/ 	.short	(.L_269 - .L_268)
.L_268:
        /*0068*/ 	.word	0x00000100
        /*006c*/ 	.word	0x00000001
        /*0070*/ 	.word	0x00000001
.L_269:


//--------------------- .nv.info.cast_n_3841_to_3968__kernel --------------------------
	.section	.nv.info.cast_n_3841_to_3968__kernel,"",@"SHT_CUDA_INFO"
	.align	4


	//----- nvinfo : EIATTR_CUDA_API_VERSION
	.align		4
        /*0000*/ 	.byte	0x04, 0x37
        /*0002*/ 	.short	(.L_271 - .L_270)
.L_270:
        /*0004*/ 	.word	0x00000076


	//----- nvinfo : EIATTR_SW2861232_WAR
	.align		4
.L_271:
        /*0008*/ 	.byte	0x01, 0x35
	.zero		2


	//----- nvinfo : EIATTR_PARAM_CBANK
	.align		4
        /*000c*/ 	.byte	0x04, 0x0a
        /*000e*/ 	.short	(.L_273 - .L_272)
	.align		4
.L_272:
        /*0010*/ 	.word	index@(.nv.constant0.cast_n_3841_to_3968__kernel)
        /*0014*/ 	.short	0x0160
        /*0016*/ 	.short	0x0018


	//----- nvinfo : EIATTR_CBANK_PARAM_SIZE
	.align		4
.L_273:
        /*0018*/ 	.byte	0x03, 0x19
        /*001a*/ 	.short	0x0018


	//----- nvinfo : EIATTR_KPARAM_INFO
	.align		4
        /*001c*/ 	.byte	0x04, 0x17
        /*001e*/ 	.short	(.L_275 - .L_274)
.L_274:
        /*0020*/ 	.word	0x00000000
        /*0024*/ 	.short	0x0002
        /*0026*/ 	.short	0x0010
        /*0028*/ 	.byte	0x00, 0xf0, 0x21, 0x00


	//----- nvinfo : EIATTR_KPARAM_INFO
	.align		4
.L_275:
        /*002c*/ 	.byte	0x04, 0x17
        /*002e*/ 	.short	(.L_277 - .L_276)
.L_276:
        /*0030*/ 	.word	0x00000000
        /*0034*/ 	.short	0x0001
        /*0036*/ 	.short	0x0008
        /*0038*/ 	.byte	0x00, 0xf0, 0x21, 0x00


	//----- nvinfo : EIATTR_KPARAM_INFO
	.align		4
.L_277:
        /*003c*/ 	.byte	0x04, 0x17
        /*003e*/ 	.short	(.L_279 - .L_278)
.L_278:
        /*0040*/ 	.word	0x00000000
        /*0044*/ 	.short	0x0000
        /*0046*/ 	.short	0x0000
        /*0048*/ 	.byte	0x00, 0xf0, 0x21, 0x00


	//----- nvinfo : EIATTR_MAXREG_COUNT
	.align		4
.L_279:
        /*004c*/ 	.byte	0x03, 0x1b
        /*004e*/ 	.short	0x00ff


	//----- nvinfo : EIATTR_EXIT_INSTR_OFFSETS
	.align		4
        /*0050*/ 	.byte	0x04, 0x1c
        /*0052*/ 	.short	(.L_281 - .L_280)


	//   ....[0]....
.L_280:
        /*0054*/ 	.word	0x000001e0


	//   ....[1]....
        /*0058*/ 	.word	0x000006c0


	//   ....[2]....
        /*005c*/ 	.word	0x00000790


	//   ....[3]....
        /*0060*/ 	.word	0x000008c0


	//----- nvinfo : EIATTR_MAX_THREADS
	.align		4
.L_281:
        /*0064*/ 	.byte	0x04, 0x05
        /*0066*/ 	.short	(.L_283 - .L_282)
.L_282:
        /*0068*/ 	.word	0x00000100
        /*006c*/ 	.word	0x00000001
        /*0070*/ 	.word	0x00000001
.L_283:


//--------------------- .nv.info.cast_n_3713_to_3840__kernel --------------------------
	.section	.nv.info.cast_n_3713_to_3840__kernel,"",@"SHT_CUDA_INFO"
	.align	4


	//----- nvinfo : EIATTR_CUDA_API_VERSION
	.align		4
        /*0000*/ 	.byte	0x04, 0x37
        /*0002*/ 	.short	(.L_285 - .L_284)
.L_284:
        /*0004*/ 	.word	0x00000076


	//----- nvinfo : EIATTR_SW2861232_WAR
	.align		4
.L_285:
        /*0008*/ 	.byte	0x01, 0x35
	.zero		2


	//----- nvinfo : EIATTR_PARAM_CBANK
	.align		4
        /*000c*/ 	.byte	0x04, 0x0a
        /*000e*/ 	.short	(.L_287 - .L_286)
	.align		4
.L_286:
        /*0010*/ 	.word	index@(.nv.constant0.cast_n_3713_to_3840__kernel)
        /*0014*/ 	.short	0x0160
        /*0016*/ 	.short	0x0018


	//----- nvinfo : EIATTR_CBANK_PARAM_SIZE
	.align		4
.L_287:
        /*0018*/ 	.byte	0x03, 0x19
        /*001a*/ 	.short	0x0018


	//----- nvinfo : EIATTR_KPARAM_INFO
	.align		4
        /*001c*/ 	.byte	0x04, 0x17
        /*001e*/ 	.short	(.L_289 - .L_288)
.L_288:
        /*0020*/ 	.word	0x00000000
        /*0024*/ 	.short	0x0002
        /*0026*/ 	.short	0x0010
        /*0028*/ 	.byte	0x00, 0xf0, 0x21, 0x00


	//----- nvinfo : EIATTR_KPARAM_INFO
	.align		4
.L_289:
        /*002c*/ 	.byte	0x04, 0x17
        /*002e*/ 	.short	(.L_291 - .L_290)
.L_290:
        /*0030*/ 	.word	0x00000000
        /*0034*/ 	.short	0x0001
        /*0036*/ 	.short	0x0008
        /*0038*/ 	.byte	0x00, 0xf0, 0x21, 0x00


	//----- nvinfo : EIATTR_KPARAM_INFO
	.align		4
.L_291:
        /*003c*/ 	.byte	0x04, 0x17
        /*003e*/ 	.short	(.L_293 - .L_292)
.L_292:
        /*0040*/ 	.word	0x00000000
        /*0044*/ 	.short	0x0000
        /*0046*/ 	.short	0x0000
        /*0048*/ 	.byte	0x00, 0xf0, 0x21, 0x00


	//----- nvinfo : EIATTR_MAXREG_COUNT
	.align		4
.L_293:
        /*004c*/ 	.byte	0x03, 0x1b
        /*004e*/ 	.short	0x00ff


	//----- nvinfo : EIATTR_EXIT_INSTR_OFFSETS
	.align		4
        /*0050*/ 	.byte	0x04, 0x1c
        /*0052*/ 	.short	(.L_295 - .L_294)


	//   ....[0]....
.L_294:
        /*0054*/ 	.word	0x000001e0


	//   ....[1]....
        /*0058*/ 	.word	0x000006c0


	//   ....[2]....
        /*005c*/ 	.word	0x00000790


	//   ....[3]....
        /*0060*/ 	.word	0x000008c0


	//----- nvinfo : EIATTR_MAX_THREADS
	.align		4
.L_295:
        /*0064*/ 	.byte	0x04, 0x05
        /*0066*/ 	.short	(.L_297 - .L_296)
.L_296:
        /*0068*/ 	.word	0x00000100
        /*006c*/ 	.word	0x00000001
        /*0070*/ 	.word	0x00000001
.L_297:


//--------------------- .nv.info.cast_n_3585_to_3712__kernel --------------------------
	.section	.nv.info.cast_n_3585_to_3712__kernel,"",@"SHT_CUDA_INFO"
	.align	4


	//----- nvinfo : EIATTR_CUDA_API_VERSION
	.align		4
        /*0000*/ 	.byte	0x04, 0x37
        /*0002*/ 	.short	(.L_299 - .L_298)
.L_298:
        /*0004*/ 	.word	0x00000076


	//----- nvinfo : EIATTR_SW2861232_WAR
	.align		4
.L_299:
        /*0008*/ 	.byte	0x01, 0x35
	.zero		2


	//----- nvinfo : EIATTR_PARAM_CBANK
	.align		4
        /*000c*/ 	.byte	0x04, 0x0a
        /*000e*/ 	.short	(.L_301 - .L_300)
	.align		4
.L_300:
        /*0010*/ 	.word	index@(.nv.constant0.cast_n_3585_to_3712__kernel)
        /*0014*/ 	.short	0x0160
        /*0016*/ 	.short	0x0018


	//----- nvinfo : EIATTR_CBANK_PARAM_SIZE
	.align		4
.L_301:
        /*0018*/ 	.byte	0x03, 0x19
        /*001a*/ 	.short	0x0018


	//----- nvinfo : EIATTR_KPARAM_INFO
	.align		4
        /*001c*/ 	.byte	0x04, 0x17
        /*001e*/ 	.short	(.L_303 - .L_302)
.L_302:
        /*0020*/ 	.word	0x00000000
        /*0024*/ 	.short	0x0002
        /*0026*/ 	.short	0x0010
        /*0028*/ 	.byte	0x00, 0xf0, 0x21, 0x00


	//----- nvinfo : EIATTR_KPARAM_INFO
	.align		4
.L_303:
        /*002c*/ 	.byte	0x04, 0x17
        /*002e*/ 	.short	(.L_305 - .L_304)
.L_304:
        /*0030*/ 	.word	0x00000000
        /*0034*/ 	.short	0x0001
        /*0036*/ 	.short	0x0008
        /*0038*/ 	.byte	0x00, 0xf0, 0x21, 0x00


	//----- nvinfo : EIATTR_KPARAM_INFO
	.align		4
.L_305:
        /*003c*/ 	.byte	0x04, 0x17
        /*003e*/ 	.short	(.L_307 - .L_306)
.L_306:
        /*0040*/ 	.word	0x00000000
        /*0044*/ 	.short	0x0000
        /*0046*/ 	.short	0x0000
        /*0048*/ 	.byte	0x00, 0xf0, 0x21, 0x00


	//----- nvinfo : EIATTR_MAXREG_COUNT
	.align		4
.L_307:
        /*004c*/ 	.byte	0x03, 0x1b
        /*004e*/ 	.short	0x00ff


	//----- nvinfo : EIATTR_EXIT_INSTR_OFFSETS
	.align		4
        /*0050*/ 	.byte	0x04, 0x1c
        /*0052*/ 	.short	(.L_309 - .L_308)


	//   ....[0]....
.L_308:
        /*0054*/ 	.word	0x000001c0


	//   ....[1]....
        /*0058*/ 	.word	0x000006a0


	//   ....[2]....
        /*005c*/ 	.word	0x00000770


	//   ....[3]....
        /*0060*/ 	.word	0x000008a0


	//----- nvinfo : EIATTR_MAX_THREADS
	.align		4
.L_309:
        /*0064*/ 	.byte	0x04, 0x05
        /*0066*/ 	.short	(.L_311 - .L_310)
.L_310:
        /*0068*/ 	.word	0x00000100
        /*006c*/ 	.word	0x00000001
        /*0070*/ 	.word	0x00000001
.L_311:


//--------------------- .nv.info.cast_n_3457_to_3584__kernel --------------------------
	.section	.nv.info.cast_n_3457_to_3584__kernel,"",@"SHT_CUDA_INFO"
	.align	4


	//----- nvinfo : EIATTR_CUDA_API_VERSION
	.align		4
        /*0000*/ 	.byte	0x04, 0x37
        /*0002*/ 	.short	(.L_313 - .L_312)
.L_312:
        /*0004*/ 	.word	0x00000076


	//----- nvinfo : EIATTR_SW2861232_WAR
	.align		4
.L_313:
        /*0008*/ 	.byte	0x01, 0x35
	.zero		2


	//----- nvinfo : EIATTR_PARAM_CBANK
	.align		4
        /*000c*/ 	.byte	0x04, 0x0a
        /*000e*/ 	.short	(.L_315 - .L_314)
	.align		4
.L_314:
        /*0010*/ 	.word	index@(.nv.constant0.cast_n_3457_to_3584__kernel)
        /*0014*/ 	.short	0x0160
        /*0016*/ 	.short	0x0018


	//----- nvinfo : EIATTR_CBANK_PARAM_SIZE
	.align		4
.L_315:
        /*0018*/ 	.byte	0x03, 0x19
        /*001a*/ 	.short	0x0018


	//----- nvinfo : EIATTR_KPARAM_INFO
	.align		4
        /*001c*/ 	.byte	0x04, 0x17
        /*001e*/ 	.short	(.L_317 - .L_316)
.L_316:
        /*0020*/ 	.word	0x00000000
        /*0024*/ 	.short	0x0002
        /*0026*/ 	.short	0x0010
        /*0028*/ 	.byte	0x00, 0xf0, 0x21, 0x00


	//----- nvinfo : EIATTR_KPARAM_INFO
	.align		4
.L_317:
        /*002c*/ 	.byte	0x04, 0x17
        /*002e*/ 	.short	(.L_319 - .L_318)
.L_318:
        /*0030*/ 	.word	0x00000000
        /*0034*/ 	.short	0x0001
        /*0036*/ 	.short	0x0008
        /*0038*/ 	.byte	0x00, 0xf0, 0x21, 0x00


	//----- nvinfo : EIATTR_KPARAM_INFO
	.align		4
.L_319:
        /*003c*/ 	.byte	0x04, 0x17
        /*003e*/ 	.short	(.L_321 - .L_320)
.L_320:
        /*0040*/ 	.word	0x00000000
        /*0044*/ 	.short	0x0000
        /*0046*/ 	.short	0x0000
        /*0048*/ 	.byte	0x00, 0xf0, 0x21, 0x00


	//----- nvinfo : EIATTR_MAXREG_COUNT
	.align		4
.L_321:
        /*004c*/ 	.byte	0x03, 0x1b
        /*004e*/ 	.short	0x00ff


	//----- nvinfo : EIATTR_EXIT_INSTR_OFFSETS
	.align		4
        /*0050*/ 	.byte	0x04, 0x1c
        /*0052*/ 	.short	(.L_323 - .L_322)


	//   ....[0]....
.L_322:
        /*0054*/ 	.word	0x000001c0


	//   ....[1]....
        /*0058*/ 	.word	0x000006a0


	//   ....[2]....
        /*005c*/ 	.word	0x00000770


	//   ....[3]....
        /*0060*/ 	.word	0x000008a0


	//----- nvinfo : EIATTR_MAX_THREADS
	.align		4
.L_323:
        /*0064*/ 	.byte	0x04, 0x05
        /*0066*/ 	.short	(.L_325 - .L_324)
.L_324:
        /*0068*/ 	.word	0x00000100
        /*006c*/ 	.word	0x00000001
        /*0070*/ 	.word	0x00000001
.L_325:


//--------------------- .nv.info.cast_n_3329_to_3456__kernel --------------------------
	.section	.nv.info.cast_n_3329_to_3456__kernel,"",@"SHT_CUDA_INFO"
	.align	4


	//----- nvinfo : EIATTR_CUDA_API_VERSION
	.align		4
        /*0000*/ 	.byte	0x04, 0x37
        /*0002*/ 	.short	(.L_327 - .L_326)
.L_326:
        /*0004*/ 	.word	0x00000076


	//----- nvinfo : EIATTR_SW2861232_WAR
	.align		4
.L_327:
        /*0008*/ 	.byte	0x01, 0x35
	.zero		2


	//----- nvinfo : EIATTR_PARAM_CBANK
	.align		4
        /*000c*/ 	.byte	0x04, 0x0a
        /*000e*/ 	.short	(.L_329 - .L_328)
	.align		4
.L_328:
        /*0010*/ 	.word	index@(.nv.constant0.cast_n_3329_to_3456__kernel)
        /*0014*/ 	.short	0x0160
        /*0016*/ 	.short	0x0018


	//----- nvinfo : EIATTR_CBANK_PARAM_SIZE
	.align		4
.L_329:
        /*0018*/ 	.byte	0x03, 0x19
        /*001a*/ 	.short	0x0018


	//----- nvinfo : EIATTR_KPARAM_INFO
	.align		4
        /*001c*/ 	.byte	0x04, 0x17
        /*001e*/ 	.short	(.L_331 - .L_330)
.L_330:
        /*0020*/ 	.word	0x00000000
        /*0024*/ 	.short	0x0002
        /*0026*/ 	.short	0x0010
        /*0028*/ 	.byte	0x00, 0xf0, 0x21, 0x00


	//----- nvinfo : EIATTR_KPARAM_INFO
	.align		4
.L_331:
        /*002c*/ 	.byte	0x04, 0x17
        /*002e*/ 	.short	(.L_333 - .L_332)
.L_332:
        /*0030*/ 	.word	0x00000000
        /*0034*/ 	.short	0x0001
        /*0036*/ 	.short	0x0008
        /*0038*/ 	.byte	0x00, 0xf0, 0x21, 0x00


	//----- nvinfo : EIATTR_KPARAM_INFO
	.align		4
.L_333:
        /*003c*/ 	.byte	0x04, 0x17
        /*003e*/ 	.short	(.L_335 - .L_334)
.L_334:
        /*0040*/ 	.word	0x00000000
        /*0044*/ 	.short	0x0000
        /*0046*/ 	.short	0x0000
        /*0048*/ 	.byte	0x00, 0xf0, 0x21, 0x00


	//----- nvinfo : EIATTR_MAXREG_COUNT
	.align		4
.L_335:
        /*004c*/ 	.byte	0x03, 0x1b
        /*004e*/ 	.short	0x00ff


	//----- nvinfo : EIATTR_EXIT_INSTR_OFFSETS
	.align		4
        /*0050*/ 	.byte	0x04, 0x1c
        /*0052*/ 	.short	(.L_337 - .L_336)


	//   ....[0]....
.L_336:
        /*0054*/ 	.word	0x000001c0


	//   ....[1]....
        /*0058*/ 	.word	0x000006a0


	//   ....[2]....
        /*005c*/ 	.word	0x00000770


	//   ....[3]....
        /*0060*/ 	.word	0x000008a0


	//----- nvinfo : EIATTR_MAX_THREADS
	.align		4
.L_337:
        /*0064*/ 	.byte	0x04, 0x05
        /*0066*/ 	.short	(.L_339 - .L_338)
.L_338:
        /*0068*/ 	.word	0x00000100
        /*006c*/ 	.word	0x00000001
        /*0070*/ 	.word	0x00000001
.L_339:


//--------------------- .nv.info.cast_n_3201_to_3328__kernel --------------------------
	.section	.nv.info.cast_n_3201_to_3328__kernel,"",@"SHT_CUDA_INFO"
	.align	4


	//----- nvinfo : EIATTR_CUDA_API_VERSION
	.align		4
        /*0000*/ 	.byte	0x04, 0x37
        /*0002*/ 	.short	(.L_341 - .L_340)
.L_340:
        /*0004*/ 	.word	0x00000076


	//----- nvinfo : EIATTR_SW2861232_WAR
	.align		4
.L_341:
        /*0008*/ 	.byte	0x01, 0x35
	.zero		2


	//----- nvinfo : EIATTR_PARAM_CBANK
	.align		4
        /*000c*/ 	.byte	0x04, 0x0a
        /*000e*/ 	.short	(.L_343 - .L_342)
	.align		4
.L_342:
        /*0010*/ 	.word	index@(.nv.constant0.cast_n_3201_to_3328__kernel)
        /*0014*/ 	.short	0x0160
        /*0016*/ 	.short	0x0018


	//----- nvinfo : EIATTR_CBANK_PARAM_SIZE
	.align		4
.L_343:
        /*0018*/ 	.byte	0x03, 0x19
        /*001a*/ 	.short	0x0018


	//----- nvinfo : EIATTR_KPARAM_INFO
	.align		4
        /*001c*/ 	.byte	0x04, 0x17
        /*001e*/ 	.short	(.L_345 - .L_344)
.L_344:
        /*0020*/ 	.word	0x00000000
        /*0024*/ 	.short	0x0002
        /*0026*/ 	.short	0x0010
        /*0028*/ 	.byte	0x00, 0xf0, 0x21, 0x00


	//----- nvinfo : EIATTR_KPARAM_INFO
	.align		4
.L_345:
        /*002c*/ 	.byte	0x04, 0x17
        /*002e*/ 	.short	(.L_347 - .L_346)
.L_346:
        /*0030*/ 	.word	0x00000000
        /*0034*/ 	.short	0x0001
        /*0036*/ 	.short	0x0008
        /*0038*/ 	.byte	0x00, 0xf0, 0x21, 0x00


	//----- nvinfo : EIATTR_KPARAM_INFO
	.align		4
.L_347:
        /*003c*/ 	.byte	0x04, 0x17
        /*003e*/ 	.short	(.L_349 - .L_348)
.L_348:
        /*0040*/ 	.word	0x00000000
        /*0044*/ 	.short	0x0000
        /*0046*/ 	.short	0x0000
        /*0048*/ 	.byte	0x00, 0xf0, 0x21, 0x00


	//----- nvinfo : EIATTR_MAXREG_COUNT
	.align		4
.L_349:
        /*004c*/ 	.byte	0x03, 0x1b
        /*004e*/ 	.short	0x00ff


	//----- nvinfo : EIATTR_EXIT_INSTR_OFFSETS
	.align		4
        /*0050*/ 	.byte	0x04, 0x1c
        /*0052*/ 	.short	(.L_351 - .L_350)


	//   ....[0]....
.L_350:
        /*0054*/ 	.word	0x000001c0


	//   ....[1]....
        /*0058*/ 	.word	0x000006a0


	//   ....[2]....
        /*005c*/ 	.word	0x00000770


	//   ....[3]....
        /*0060*/ 	.word	0x000008a0


	//----- nvinfo : EIATTR_MAX_THREADS
	.align		4
.L_351:
        /*0064*/ 	.byte	0x04, 0x05
        /*0066*/ 	.short	(.L_353 - .L_352)
.L_352:
        /*0068*/ 	.word	0x00000100
        /*006c*/ 	.word	0x00000001
        /*0070*/ 	.word	0x00000001
.L_353:


//--------------------- .nv.info.cast_n_3073_to_3200__kernel --------------------------
	.section	.nv.info.cast_n_3073_to_3200__kernel,"",@"SHT_CUDA_INFO"
	.align	4


	//----- nvinfo : EIATTR_CUDA_API_VERSION
	.align		4
        /*0000*/ 	.byte	0x04, 0x37
        /*0002*/ 	.short	(.L_355 - .L_354)
.L_354:
        /*0004*/ 	.word	0x00000076


	//----- nvinfo : EIATTR_SW2861232_WAR
	.align		4
.L_355:
        /*0008*/ 	.byte	0x01, 0x35
	.zero		2


	//----- nvinfo : EIATTR_PARAM_CBANK
	.align		4
        /*000c*/ 	.byte	0x04, 0x0a
        /*000e*/ 	.short	(.L_357 - .L_356)
	.align		4
.L_356:
        /*0010*/ 	.word	index@(.nv.constant0.cast_n_3073_to_3200__kernel)
        /*0014*/ 	.short	0x0160
        /*0016*/ 	.short	0x0018


	//----- nvinfo : EIATTR_CBANK_PARAM_SIZE
	.align		4
.L_357:
        /*0018*/ 	.byte	0x03, 0x19
        /*001a*/ 	.short	0x0018


	//----- nvinfo : EIATTR_KPARAM_INFO
	.align		4
        /*001c*/ 	.byte	0x04, 0x17
        /*001e*/ 	.short	(.L_359 - .L_358)
.L_358:
        /*0020*/ 	.word	0x00000000
        /*0024*/ 	.short	0x0002
        /*0026*/ 	.short	0x0010
        /*0028*/ 	.byte	0x00, 0xf0, 0x21, 0x00


	//----- nvinfo : EIATTR_KPARAM_INFO
	.align		4
.L_359:
        /*002c*/ 	.byte	0x04, 0x17
        /*002e*/ 	.short	(.L_361 - .L_360)
.L_360:
        /*0030*/ 	.word	0x00000000
        /*0034*/ 	.short	0x0001
        /*0036*/ 	.short	0x0008
        /*0038*/ 	.byte	0x00, 0xf0, 0x21, 0x00


	//----- nvinfo : EIATTR_KPARAM_INFO
	.align		4
.L_361:
        /*003c*/ 	.byte	0x04, 0x17
        /*003e*/ 	.short	(.L_363 - .L_362)
.L_362:
        /*0040*/ 	.word	0x00000000
        /*0044*/ 	.short	0x0000
        /*0046*/ 	.short	0x0000
        /*0048*/ 	.byte	0x00, 0xf0, 0x21, 0x00


	//----- nvinfo : EIATTR_MAXREG_COUNT
	.align		4
.L_363:
        /*004c*/ 	.byte	0x03, 0x1b
        /*004e*/ 	.short	0x00ff


	//----- nvinfo : EIATTR_EXIT_INSTR_OFFSETS
	.align		4
        /*0050*/ 	.byte	0x04, 0x1c
        /*0052*/ 	.short	(.L_365 - .L_364)


	//   ....[0]....
.L_364:
        /*0054*/ 	.word	0x000001e0


	//   ....[1]....
        /*0058*/ 	.word	0x000006c0


	//   ....[2]....
        /*005c*/ 	.word	0x00000790


	//   ....[3]....
        /*0060*/ 	.word	0x000008c0


	//----- nvinfo : EIATTR_MAX_THREADS
	.align		4
.L_365:
        /*0064*/ 	.byte	0x04, 0x05
        /*0066*/ 	.short	(.L_367 - .L_366)
.L_366:
        /*0068*/ 	.word	0x00000100
        /*006c*/ 	.word	0x00000001
        /*0070*/ 	.word	0x00000001
.L_367:


//--------------------- .nv.info.cast_n_2945_to_3072__kernel --------------------------
	.section	.nv.info.cast_n_2945_to_3072__kernel,"",@"SHT_CUDA_INFO"
	.align	4


	//----- nvinfo : EIATTR_CUDA_API_VERSION
	.align		4
        /*0000*/ 	.byte	0x04, 0x37
        /*0002*/ 	.short	(.L_369 - .L_368)
.L_368:
        /*0004*/ 	.word	0x00000076


	//----- nvinfo : EIATTR_SW2861232_WAR
	.align		4
.L_369:
        /*0008*/ 	.byte	0x01, 0x35
	.zero		2


	//----- nvinfo : EIATTR_PARAM_CBANK
	.align		4
        /*000c*/ 	.byte	0x04, 0x0a
        /*000e*/ 	.short	(.L_371 - .L_370)
	.align		4
.L_370:
        /*0010*/ 	.word	index@(.nv.constant0.cast_n_2945_to_3072__kernel)
        /*0014*/ 	.short	0x0160
        /*0016*/ 	.short	0x0018


	//----- nvinfo : EIATTR_CBANK_PARAM_SIZE
	.align		4
.L_371:
        /*0018*/ 	.byte	0x03, 0x19
        /*001a*/ 	.short	0x0018


	//----- nvinfo : EIATTR_KPARAM_INFO
	.align		4
        /*001c*/ 	.byte	0x04, 0x17
        /*001e*/ 	.short	(.L_373 - .L_372)
.L_372:
        /*0020*/ 	.word	0x00000000
        /*0024*/ 	.short	0x0002
        /*0026*/ 	.short	0x0010
        /*0028*/ 	.byte	0x00, 0xf0, 0x21, 0x00


	//----- nvinfo : EIATTR_KPARAM_INFO
	.align		4
.L_373:
        /*002c*/ 	.byte	0x04, 0x17
        /*002e*/ 	.short	(.L_375 - .L_374)
.L_374:
        /*0030*/ 	.word	0x00000000
        /*0034*/ 	.short	0x0001
        /*0036*/ 	.short	0x0008
        /*0038*/ 	.byte	0x00, 0xf0, 0x21, 0x00


	//----- nvinfo : EIATTR_KPARAM_INFO
	.align		4
.L_375:
        /*003c*/ 	.byte	0x04, 0x17
        /*003e*/ 	.short	(.L_377 - .L_376)
.L_376:
        /*0040*/ 	.word	0x00000000
        /*0044*/ 	.short	0x0000
        /*0046*/ 	.short	0x0000
        /*0048*/ 	.byte	0x00, 0xf0, 0x21, 0x00


	//----- nvinfo : EIATTR_MAXREG_COUNT
	.align		4
.L_377:
        /*004c*/ 	.byte	0x03, 0x1b
        /*004e*/ 	.short	0x00ff


	//----- nvinfo : EIATTR_EXIT_INSTR_OFFSETS
	.align		4
        /*0050*/ 	.byte	0x04, 0x1c
        /*0052*/ 	.short	(.L_379 - .L_378)


	//   ....[0]....
.L_378:
        /*0054*/ 	.word	0x000001c0


	//   ....[1]....
        /*0058*/ 	.word	0x000006a0


	//   ....[2]....
        /*005c*/ 	.word	0x00000770


	//   ....[3]....
        /*0060*/ 	.word	0x000008a0


	//----- nvinfo : EIATTR_MAX_THREADS
	.align		4
.L_379:
        /*0064*/ 	.byte	0x04, 0x05
        /*0066*/ 	.short	(.L_381 - .L_380)
.L_380:
        /*0068*/ 	.word	0x00000100
        /*006c*/ 	.word	0x00000001
        /*0070*/ 	.word	0x00000001
.L_381:


//--------------------- .nv.info.cast_n_2817_to_2944__kernel --------------------------
	.section	.nv.info.cast_n_2817_to_2944__kernel,"",@"SHT_CUDA_INFO"
	.align	4


	//----- nvinfo : EIATTR_CUDA_API_VERSION
	.align		4
        /*0000*/ 	.byte	0x04, 0x37
        /*0002*/ 	.short	(.L_383 - .L_382)
.L_382:
        /*0004*/ 	.word	0x00000076


	//----- nvinfo : EIATTR_SW2861232_WAR
	.align		4
.L_383:
        /*0008*/ 	.byte	0x01, 0x35
	.zero		2


	//----- nvinfo : EIATTR_PARAM_CBANK
	.align		4
        /*000c*/ 	.byte	0x04, 0x0a
        /*000e*/ 	.short	(.L_385 - .L_384)
	.align		4
.L_384:
        /*0010*/ 	.word	index@(.nv.constant0.cast_n_2817_to_2944__kernel)
        /*0014*/ 	.short	0x0160
        /*0016*/ 	.short	0x0018


	//----- nvinfo : EIATTR_CBANK_PARAM_SIZE
	.align		4
.L_385:
        /*0018*/ 	.byte	0x03, 0x19
        /*001a*/ 	.short	0x0018


	//----- nvinfo : EIATTR_KPARAM_INFO
	.align		4
        /*001c*/ 	.byte	0x04, 0x17
        /*001e*/ 	.short	(.L_387 - .L_386)
.L_386:
        /*0020*/ 	.word	0x00000000
        /*0024*/ 	.short	0x0002
        /*0026*/ 	.short	0x0010
        /*0028*/ 	.byte	0x00, 0xf0, 0x21, 0x00


	//----- nvinfo : EIATTR_KPARAM_INFO
	.align		4
.L_387:
        /*002c*/ 	.byte	0x04, 0x17
        /*002e*/ 	.short	(.L_389 - .L_388)
.L_388:
        /*0030*/ 	.word	0x00000000
        /*0034*/ 	.short	0x0001
        /*0036*/ 	.short	0x0008
        /*0038*/ 	.byte	0x00, 0xf0, 0x21, 0x00


	//----- nvinfo : EIATTR_KPARAM_INFO
	.align		4
.L_389:
        /*003c*/ 	.byte	0x04, 0x17
        /*003e*/ 	.short	(.L_391 - .L_390)
.L_390:
        /*0040*/ 	.word	0x00000000
        /*0044*/ 	.short	0x0000
        /*0046*/ 	.short	0x0000
        /*0048*/ 	.byte	0x00, 0xf0, 0x21, 0x00


	//----- nvinfo : EIATTR_MAXREG_COUNT
	.align		4
.L_391:
        /*004c*/ 	.byte	0x03, 0x1b
        /*004e*/ 	.short	0x00ff


	//----- nvinfo : EIATTR_EXIT_INSTR_OFFSETS
	.align		4
        /*0050*/ 	.byte	0x04, 0x1c
        /*0052*/ 	.short	(.L_393 - .L_392)


	//   ....[0]....
.L_392:
        /*0054*/ 	.word	0x000001e0


	//   ....[1]....
        /*0058*/ 	.word	0x000006c0


	//   ....[2]....
        /*005c*/ 	.word	0x00000790


	//   ....[3]....
        /*0060*/ 	.word	0x000008c0


	//----- nvinfo : EIATTR_MAX_THREADS
	.align		4
.L_393:
        /*0064*/ 	.byte	0x04, 0x05
        /*0066*/ 	.short	(.L_395 - .L_394)
.L_394:
        /*0068*/ 	.word	0x00000100
        /*006c*/ 	.word	0x00000001
        /*0070*/ 	.word	0x00000001
.L_395:


//--------------------- .nv.info.cast_n_2689_to_2816__kernel --------------------------
	.section	.nv.info.cast_n_2689_to_2816__kernel,"",@"SHT_CUDA_INFO"
	.align	4


	//----- nvinfo : EIATTR_CUDA_API_VERSION
	.align		4
        /*0000*/ 	.byte	0x04, 0x37
        /*0002*/ 	.short	(.L_397 - .L_396)
.L_396:
        /*0004*/ 	.word	0x00000076


	//----- nvinfo : EIATTR_SW2861232_WAR
	.align		4
.L_397:
        /*0008*/ 	.byte	0x01, 0x35
	.zero		2


	//----- nvinfo : EIATTR_PARAM_CBANK
	.align		4
        /*000c*/ 	.byte	0x04, 0x0a
        /*000e*/ 	.short	(.L_399 - .L_398)
	.align		4
.L_398:
        /*0010*/ 	.word	index@(.nv.constant0.cast_n_2689_to_2816__kernel)
        /*0014*/ 	.short	0x0160
        /*0016*/ 	.short	0x0018


	//----- nvinfo : EIATTR_CBANK_PARAM_SIZE
	.align		4
.L_399:
        /*0018*/ 	.byte	0x03, 0x19
        /*001a*/ 	.short	0x0018


	//----- nvinfo : EIATTR_KPARAM_INFO
	.align		4
        /*001c*/ 	.byte	0x04, 0x17
        /*001e*/ 	.short	(.L_401 - .L_400)
.L_400:
        /*0020*/ 	.word	0x00000000
        /*0024*/ 	.short	0x0002
        /*0026*/ 	.short	0x0010
        /*0028*/ 	.byte	0x00, 0xf0, 0x21, 0x00


	//----- nvinfo : EIATTR_KPARAM_INFO
	.align		4
.L_401:
        /*002c*/ 	.byte	0x04, 0x17
        /*002e*/ 	.short	(.L_403 - .L_402)
.L_402:
        /*0030*/ 	.word	0x00000000
        /*0034*/ 	.short	0x0001
        /*0036*/ 	.short	0x0008
        /*0038*/ 	.byte	0x00, 0xf0, 0x21, 0x00


	//----- nvinfo : EIATTR_KPARAM_INFO
	.align		4
.L_403:
        /*003c*/ 	.byte	0x04, 0x17
        /*003e*/ 	.short	(.L_405 - .L_404)
.L_404:
        /*0040*/ 	.word	0x00000000
        /*0044*/ 	.short	0x0000
        /*0046*/ 	.short	0x0000
        /*0048*/ 	.byte	0x00, 0xf0, 0x21, 0x00


	//----- nvinfo : EIATTR_MAXREG_COUNT
	.align		4
.L_405:
        /*004c*/ 	.byte	0x03, 0x1b
        /*004e*/ 	.short	0x00ff


	//----- nvinfo : EIATTR_EXIT_INSTR_OFFSETS
	.align		4
        /*0050*/ 	.byte	0x04, 0x1c
        /*0052*/ 	.short	(.L_407 - .L_406)


	//   ....[0]....
.L_406:
        /*0054*/ 	.word	0x000001c0


	//   ....[1]....
        /*0058*/ 	.word	0x000006a0


	//   ....[2]....
        /*005c*/ 	.word	0x00000770


	//   ....[3]....
        /*0060*/ 	.word	0x000008a0


	//----- nvinfo : EIATTR_MAX_THREADS
	.align		4
.L_407:
        /*0064*/ 	.byte	0x04, 0x05
        /*0066*/ 	.short	(.L_409 - .L_408)
.L_408:
        /*0068*/ 	.word	0x00000100
        /*006c*/ 	.word	0x00000001
        /*0070*/ 	.word	0x00000001
.L_409:


//--------------------- .nv.info.cast_n_2561_to_2688__kernel --------------------------
	.section	.nv.info.cast_n_2561_to_2688__kernel,"",@"SHT_CUDA_INFO"
	.align	4


	//----- nvinfo : EIATTR_CUDA_API_VERSION
	.align		4
        /*0000*/ 	.byte	0x04, 0x37
        /*0002*/ 	.short	(.L_411 - .L_410)
.L_410:
        /*0004*/ 	.word	0x00000076


	//----- nvinfo : EIATTR_SW2861232_WAR
	.align		4
.L_411:
        /*0008*/ 	.byte	0x01, 0x35
	.zero		2


	//----- nvinfo : EIATTR_PARAM_CBANK
	.align		4
        /*000c*/ 	.byte	0x04, 0x0a
        /*000e*/ 	.short	(.L_413 - .L_412)
	.align		4
.L_412:
        /*0010*/ 	.word	index@(.nv.constant0.cast_n_2561_to_2688__kernel)
        /*0014*/ 	.short	0x0160
        /*0016*/ 	.short	0x0018


	//----- nvinfo : EIATTR_CBANK_PARAM_SIZE
	.align		4
.L_413:
        /*0018*/ 	.byte	0x03, 0x19
        /*001a*/ 	.short	0x0018


	//----- nvinfo : EIATTR_KPARAM_INFO
	.align		4
        /*001c*/ 	.byte	0x04, 0x17
        /*001e*/ 	.short	(.L_415 - .L_414)
.L_414:
        /*0020*/ 	.word	0x00000000
        /*0024*/ 	.short	0x0002
        /*0026*/ 	.short	0x0010
        /*0028*/ 	.byte	0x00, 0xf0, 0x21, 0x00


	//----- nvinfo : EIATTR_KPARAM_INFO
	.align		4
.L_415:
        /*002c*/ 	.byte	0x04, 0x17
        /*002e*/ 	.short	(.L_417 - .L_416)
.L_416:
        /*0030*/ 	.word	0x00000000
        /*0034*/ 	.short	0x0001
        /*0036*/ 	.short	0x0008
        /*0038*/ 	.byte	0x00, 0xf0, 0x21, 0x00


	//----- nvinfo : EIATTR_KPARAM_INFO
	.align		4
.L_417:
        /*003c*/ 	.byte	0x04, 0x17
        /*003e*/ 	.short	(.L_419 - .L_418)
.L_418:
        /*0040*/ 	.word	0x00000000
        /*0044*/ 	.short	0x0000
        /*0046*/ 	.short	0x0000
        /*0048*/ 	.byte	0x00, 0xf0, 0x21, 0x00


	//----- nvinfo : EIATTR_MAXREG_COUNT
	.align		4
.L_419:
        /*004c*/ 	.byte	0x03, 0x1b
        /*004e*/ 	.short	0x00ff


	//----- nvinfo : EIATTR_EXIT_INSTR_OFFSETS
	.align		4
        /*0050*/ 	.byte	0x04, 0x1c
        /*0052*/ 	.short	(.L_421 - .L_420)


	//   ....[0]....
.L_420:
        /*0054*/ 	.word	0x000001e0


	//   ....[1]....
        /*0058*/ 	.word	0x000006c0


	//   ....[2]....
        /*005c*/ 	.word	0x00000790


	//   ....[3]....
        /*0060*/ 	.word	0x000008c0


	//----- nvinfo : EIATTR_MAX_THREADS
	.align		4
.L_421:
        /*0064*/ 	.byte	0x04, 0x05
        /*0066*/ 	.short	(.L_423 - .L_422)
.L_422:
        /*0068*/ 	.word	0x00000100
        /*006c*/ 	.word	0x00000001
        /*0070*/ 	.word	0x00000001
.L_423:


//--------------------- .nv.info.cast_n_2433_to_2560__kernel --------------------------
	.section	.nv.info.cast_n_2433_to_2560__kernel,"",@"SHT_CUDA_INFO"
	.align	4


	//----- nvinfo : EIATTR_CUDA_API_VERSION
	.align		4
        /*0000*/ 	.byte	0x04, 0x37
        /*0002*/ 	.short	(.L_425 - .L_424)
.L_424:
        /*0004*/ 	.word	0x00000076


	//----- nvinfo : EIATTR_SW2861232_WAR
	.align		4
.L_425:
        /*0008*/ 	.byte	0x01, 0x35
	.zero		2


	//----- nvinfo : EIATTR_PARAM_CBANK
	.align		4
        /*000c*/ 	.byte	0x04, 0x0a
        /*000e*/ 	.short	(.L_427 - .L_426)
	.align		4
.L_426:
        /*0010*/ 	.word	index@(.nv.constant0.cast_n_2433_to_2560__kernel)
        /*0014*/ 	.short	0x0160
        /*0016*/ 	.short	0x0018


	//----- nvinfo : EIATTR_CBANK_PARAM_SIZE
	.align		4
.L_427:
        /*0018*/ 	.byte	0x03, 0x19
        /*001a*/ 	.short	0x0018


	//----- nvinfo : EIATTR_KPARAM_INFO
	.align		4
        /*001c*/ 	.byte	0x04, 0x17
        /*001e*/ 	.short	(.L_429 - .L_428)
.L_428:
        /*0020*/ 	.word	0x00000000
        /*0024*/ 	.short	0x0002
        /*0026*/ 	.short	0x0010
        /*0028*/ 	.byte	0x00, 0xf0, 0x21, 0x00


	//----- nvinfo : EIATTR_KPARAM_INFO
	.align		4
.L_429:
        /*002c*/ 	.byte	0x04, 0x17
        /*002e*/ 	.short	(.L_431 - .L_430)
.L_430:
        /*0030*/ 	.word	0x00000000
        /*0034*/ 	.short	0x0001
        /*0036*/ 	.short	0x0008
        /*0038*/ 	.byte	0x00, 0xf0, 0x21, 0x00


	//----- nvinfo : EIATTR_KPARAM_INFO
	.align		4
.L_431:
        /*003c*/ 	.byte	0x04, 0x17
        /*003e*/ 	.short	(.L_433 - .L_432)
.L_432:
        /*0040*/ 	.word	0x00000000
        /*0044*/ 	.short	0x0000
        /*0046*/ 	.short	0x0000
        /*0048*/ 	.byte	0x00, 0xf0, 0x21, 0x00


	//----- nvinfo : EIATTR_MAXREG_COUNT
	.align		4
.L_433:
        /*004c*/ 	.byte	0x03, 0x1b
        /*004e*/ 	.short	0x00ff


	//----- nvinfo : EIATTR_EXIT_INSTR_OFFSETS
	.align		4
        /*0050*/ 	.byte	0x04, 0x1c
        /*0052*/ 	.short	(.L_435 - .L_434)


	//   ....[0]....
.L_434:
        /*0054*/ 	.word	0x000001c0


	//   ....[1]....
        /*0058*/ 	.word	0x000006a0


	//   ....[2]....
        /*005c*/ 	.word	0x00000770


	//   ....[3]....
        /*0060*/ 	.word	0x000008a0


	//----- nvinfo : EIATTR_MAX_THREADS
	.align		4
.L_435:
        /*0064*/ 	.byte	0x04, 0x05
        /*0066*/ 	.short	(.L_437 - .L_436)
.L_436:
        /*0068*/ 	.word	0x00000100
        /*006c*/ 	.word	0x00000001
        /*0070*/ 	.word	0x00000001
.L_437:


//--------------------- .nv.info.cast_n_2305_to_2432__kernel --------------------------
	.section	.nv.info.cast_n_2305_to_2432__kernel,"",@"SHT_CUDA_INFO"
	.align	4


	//----- nvinfo : EIATTR_CUDA_API_VERSION
	.align		4
        /*0000*/ 	.byte	0x04, 0x37
        /*0002*/ 	.short	(.L_439 - .L_438)
.L_438:
        /*0004*/ 	.word	0x00000076


	//----- nvinfo : EIATTR_SW2861232_WAR
	.align		4
.L_439:
        /*0008*/ 	.byte	0x01, 0x35
	.zero		2


	//----- nvinfo : EIATTR_PARAM_CBANK
	.align		4
        /*000c*/ 	.byte	0x04, 0x0a
        /*000e*/ 	.short	(.L_441 - .L_440)
	.align		4
.L_440:
        /*0010*/ 	.word	index@(.nv.constant0.cast_n_2305_to_2432__kernel)
        /*0014*/ 	.short	0x0160
        /*0016*/ 	.short	0x0018


	//----- nvinfo : EIATTR_CBANK_PARAM_SIZE
	.align		4
.L_441:
        /*0018*/ 	.byte	0x03, 0x19
        /*001a*/ 	.short	0x0018


	//----- nvinfo : EIATTR_KPARAM_INFO
	.align		4
        /*001c*/ 	.byte	0x04, 0x17
        /*001e*/ 	.short	(.L_443 - .L_442)
.L_442:
        /*0020*/ 	.word	0x00000000
        /*0024*/ 	.short	0x0002
        /*0026*/ 	.short	0x0010
        /*0028*/ 	.byte	0x00, 0xf0, 0x21, 0x00


	//----- nvinfo : EIATTR_KPARAM_INFO
	.align		4
.L_443:
        /*002c*/ 	.byte	0x04, 0x17
        /*002e*/ 	.short	(.L_445 - .L_444)
.L_444:
        /*0030*/ 	.word	0x00000000
        /*0034*/ 	.short	0x0001
        /*0036*/ 	.short	0x0008
        /*0038*/ 	.byte	0x00, 0xf0, 0x21, 0x00


	//----- nvinfo : EIATTR_KPARAM_INFO
	.align		4
.L_445:
        /*003c*/ 	.byte	0x04, 0x17
        /*003e*/ 	.short	(.L_447 - .L_446)
.L_446:
        /*0040*/ 	.word	0x00000000
        /*0044*/ 	.short	0x0000
        /*0046*/ 	.short	0x0000
        /*0048*/ 	.byte	0x00, 0xf0, 0x21, 0x00


	//----- nvinfo : EIATTR_MAXREG_COUNT
	.align		4
.L_447:
        /*004c*/ 	.byte	0x03, 0x1b
        /*004e*/ 	.short	0x00ff


	//----- nvinfo : EIATTR_EXIT_INSTR_OFFSETS
	.align		4
        /*0050*/ 	.byte	0x04, 0x1c
        /*0052*/ 	.short	(.L_449 - .L_448)


	//   ....[0]....
.L_448:
        /*0054*/ 	.word	0x000001c0


	//   ....[1]....
        /*0058*/ 	.word	0x000006a0


	//   ....[2]....
        /*005c*/ 	.word	0x00000770


	//   ....[3]....
        /*0060*/ 	.word	0x000008a0


	//----- nvinfo : EIATTR_MAX_THREADS
	.align		4
.L_449:
        /*0064*/ 	.byte	0x04, 0x05
        /*0066*/ 	.short	(.L_451 - .L_450)
.L_450:
        /*0068*/ 	.word	0x00000100
        /*006c*/ 	.word	0x00000001
        /*0070*/ 	.word	0x00000001
.L_451:


//--------------------- .nv.info.cast_n_2177_to_2304__kernel --------------------------
	.section	.nv.info.cast_n_2177_to_2304__kernel,"",@"SHT_CUDA_INFO"
	.align	4


	//----- nvinfo : EIATTR_CUDA_API_VERSION
	.align		4
        /*0000*/ 	.byte	0x04, 0x37
        /*0002*/ 	.short	(.L_453 - .L_452)
.L_452:
        /*0004*/ 	.word	0x00000076


	//----- nvinfo : EIATTR_SW2861232_WAR
	.align		4
.L_453:
        /*0008*/ 	.byte	0x01, 0x35
	.zero		2


	//----- nvinfo : EIATTR_PARAM_CBANK
	.align		4
        /*000c*/ 	.byte	0x04, 0x0a
        /*000e*/ 	.short	(.L_455 - .L_454)
	.align		4
.L_454:
        /*0010*/ 	.word	index@(.nv.constant0.cast_n_2177_to_2304__kernel)
        /*0014*/ 	.short	0x0160
        /*0016*/ 	.short	0x0018


	//----- nvinfo : EIATTR_CBANK_PARAM_SIZE
	.align		4
.L_455:
        /*0018*/ 	.byte	0x03, 0x19
        /*001a*/ 	.short	0x0018


	//----- nvinfo : EIATTR_KPARAM_INFO
	.align		4
        /*001c*/ 	.byte	0x04, 0x17
        /*001e*/ 	.short	(.L_457 - .L_456)
.L_456:
        /*0020*/ 	.word	0x00000000
        /*0024*/ 	.short	0x0002
        /*0026*/ 	.short	0x0010
        /*0028*/ 	.byte	0x00, 0xf0, 0x21, 0x00


	//----- nvinfo : EIATTR_KPARAM_INFO
	.align		4
.L_457:
        /*002c*/ 	.byte	0x04, 0x17
        /*002e*/ 	.short	(.L_459 - .L_458)
.L_458:
        /*0030*/ 	.word	0x00000000
        /*0034*/ 	.short	0x0001
        /*0036*/ 	.short	0x0008
        /*0038*/ 	.byte	0x00, 0xf0, 0x21, 0x00


	//----- nvinfo : EIATTR_KPARAM_INFO
	.align		4
.L_459:
        /*003c*/ 	.byte	0x04, 0x17
        /*003e*/ 	.short	(.L_461 - .L_460)
.L_460:
        /*0040*/ 	.word	0x00000000
        /*0044*/ 	.short	0x0000
        /*0046*/ 	.short	0x0000
        /*0048*/ 	.byte	0x00, 0xf0, 0x21, 0x00


	//----- nvinfo : EIATTR_MAXREG_COUNT
	.align		4
.L_461:
        /*004c*/ 	.byte	0x03, 0x1b
        /*004e*/ 	.short	0x00ff


	//----- nvinfo : EIATTR_EXIT_INSTR_OFFSETS
	.align		4
        /*0050*/ 	.byte	0x04, 0x1c
        /*0052*/ 	.short	(.L_463 - .L_462)


	//   ....[0]....
.L_462:
        /*0054*/ 	.word	0x000001c0


	//   ....[1]....
        /*0058*/ 	.word	0x000006a0


	//   ....[2]....
        /*005c*/ 	.word	0x00000770


	//   ....[3]....
        /*0060*/ 	.word	0x000008a0


	//----- nvinfo : EIATTR_MAX_THREADS
	.align		4
.L_463:
        /*0064*/ 	.byte	0x04, 0x05
        /*0066*/ 	.short	(.L_465 - .L_464)
.L_464:
        /*0068*/ 	.word	0x00000100
        /*006c*/ 	.word	0x00000001
        /*0070*/ 	.word	0x00000001
.L_465:


//--------------------- .nv.info.cast_n_2049_to_2176__kernel --------------------------
	.section	.nv.info.cast_n_2049_to_2176__kernel,"",@"SHT_CUDA_INFO"
	.align	4


	//----- nvinfo : EIATTR_CUDA_API_VERSION
	.align		4
        /*0000*/ 	.byte	0x04, 0x37
        /*0002*/ 	.short	(.L_467 - .L_466)
.L_466:
        /*0004*/ 	.word	0x00000076


	//----- nvinfo : EIATTR_SW2861232_WAR
	.align		4
.L_467:
        /*0008*/ 	.byte	0x01, 0x35
	.zero		2


	//----- nvinfo : EIATTR_PARAM_CBANK
	.align		4
        /*000c*/ 	.byte	0x04, 0x0a
        /*000e*/ 	.short	(.L_469 - .L_468)
	.align		4
.L_468:
        /*0010*/ 	.word	index@(.nv.constant0.cast_n_2049_to_2176__kernel)
        /*0014*/ 	.short	0x0160
        /*0016*/ 	.short	0x0018


	//----- nvinfo : EIATTR_CBANK_PARAM_SIZE
	.align		4
.L_469:
        /*0018*/ 	.byte	0x03, 0x19
        /*001a*/ 	.short	0x0018


	//----- nvinfo : EIATTR_KPARAM_INFO
	.align		4
        /*001c*/ 	.byte	0x04, 0x17
        /*001e*/ 	.short	(.L_471 - .L_470)
.L_470:
        /*0020*/ 	.word	0x00000000
        /*0024*/ 	.short	0x0002
        /*0026*/ 	.short	0x0010
        /*0028*/ 	.byte	0x00, 0xf0, 0x21, 0x00


	//----- nvinfo : EIATTR_KPARAM_INFO
	.align		4
.L_471:
        /*002c*/ 	.byte	0x04, 0x17
        /*002e*/ 	.short	(.L_473 - .L_472)
.L_472:
        /*0030*/ 	.word	0x00000000
        /*0034*/ 	.short	0x0001
        /*0036*/ 	.short	0x0008
        /*0038*/ 	.byte	0x00, 0xf0, 0x21, 0x00


	//----- nvinfo : EIATTR_KPARAM_INFO
	.align		4
.L_473:
        /*003c*/ 	.byte	0x04, 0x17
        /*003e*/ 	.short	(.L_475 - .L_474)
.L_474:
        /*0040*/ 	.word	0x00000000
        /*0044*/ 	.short	0x0000
        /*0046*/ 	.short	0x0000
        /*0048*/ 	.byte	0x00, 0xf0, 0x21, 0x00


	//----- nvinfo : EIATTR_MAXREG_COUNT
	.align		4
.L_475:
        /*004c*/ 	.byte	0x03, 0x1b
        /*004e*/ 	.short	0x00ff


	//----- nvinfo : EIATTR_EXIT_INSTR_OFFSETS
	.align		4
        /*0050*/ 	.byte	0x04, 0x1c
        /*0052*/ 	.short	(.L_477 - .L_476)


	//   ....[0]....
.L_476:
        /*0054*/ 	.word	0x000001c0


	//   ....[1]....
        /*0058*/ 	.word	0x000006a0


	//   ....[2]....
        /*005c*/ 	.word	0x00000770


	//   ....[3]....
        /*0060*/ 	.word	0x000008a0


	//----- nvinfo : EIATTR_MAX_THREADS
	.align		4
.L_477:
        /*0064*/ 	.byte	0x04, 0x05
        /*0066*/ 	.short	(.L_479 - .L_478)
.L_478:
        /*0068*/ 	.word	0x00000100
        /*006c*/ 	.word	0x00000001
        /*0070*/ 	.word	0x00000001
.L_479:


//--------------------- .nv.info.cast_n_1921_to_2048__kernel --------------------------
	.section	.nv.info.cast_n_1921_to_2048__kernel,"",@"SHT_CUDA_INFO"
	.align	4


	//----- nvinfo : EIATTR_CUDA_API_VERSION
	.align		4
        /*0000*/ 	.byte	0x04, 0x37
        /*0002*/ 	.short	(.L_481 - .L_480)
.L_480:
        /*0004*/ 	.word	0x00000076


	//----- nvinfo : EIATTR_SW2861232_WAR
	.align		4
.L_481:
        /*0008*/ 	.byte	0x01, 0x35
	.zero		2


	//----- nvinfo : EIATTR_PARAM_CBANK
	.align		4
        /*000c*/ 	.byte	0x04, 0x0a
        /*000e*/ 	.short	(.L_483 - .L_482)
	.align		4
.L_482:
        /*0010*/ 	.word	index@(.nv.constant0.cast_n_1921_to_2048__kernel)
        /*0014*/ 	.short	0x0160
        /*0016*/ 	.short	0x0018


	//----- nvinfo : EIATTR_CBANK_PARAM_SIZE
	.align		4
.L_483:
        /*0018*/ 	.byte	0x03, 0x19
        /*001a*/ 	.short	0x0018


	//----- nvinfo : EIATTR_KPARAM_INFO
	.align		4
        /*001c*/ 	.byte	0x04, 0x17
        /*001e*/ 	.short	(.L_485 - .L_484)
.L_484:
        /*0020*/ 	.word	0x00000000
        /*0024*/ 	.short	0x0002
        /*0026*/ 	.short	0x0010
        /*0028*/ 	.byte	0x00, 0xf0, 0x21, 0x00


	//----- nvinfo : EIATTR_KPARAM_INFO
	.align		4
.L_485:
        /*002c*/ 	.byte	0x04, 0x17
        /*002e*/ 	.short	(.L_487 - .L_486)
.L_486:
        /*0030*/ 	.word	0x00000000
        /*0034*/ 	.short	0x0001
        /*0036*/ 	.short	0x0008
        /*0038*/ 	.byte	0x00, 0xf0, 0x21, 0x00


	//----- nvinfo : EIATTR_KPARAM_INFO
	.align		4
.L_487:
        /*003c*/ 	.byte	0x04, 0x17
        /*003e*/ 	.short	(.L_489 - .L_488)
.L_488:
        /*0040*/ 	.word	0x00000000
        /*0044*/ 	.short	0x0000
        /*0046*/ 	.short	0x0000
        /*0048*/ 	.byte	0x00, 0xf0, 0x21, 0x00


	//----- nvinfo : EIATTR_MAXREG_COUNT
	.align		4
.L_489:
        /*004c*/ 	.byte	0x03, 0x1b
        /*004e*/ 	.short	0x00ff


	//----- nvinfo : EIATTR_EXIT_INSTR_OFFSETS
	.align		4
        /*0050*/ 	.byte	0x04, 0x1c
        /*0052*/ 	.short	(.L_491 - .L_490)


	//   ....[0]....
.L_490:
        /*0054*/ 	.word	0x00000050


	//   ....[1]....
        /*0058*/ 	.word	0x000005b0


	//   ....[2]....
        /*005c*/ 	.word	0x00000680


	//   ....[3]....
        /*0060*/ 	.word	0x000007b0


	//----- nvinfo : EIATTR_MAX_THREADS
	.align		4
.L_491:
        /*0064*/ 	.byte	0x04, 0x05
        /*0066*/ 	.short	(.L_493 - .L_492)
.L_492:
        /*0068*/ 	.word	0x00000100
        /*006c*/ 	.word	0x00000001
        /*0070*/ 	.word	0x00000001
.L_493:


//--------------------- .nv.info.cast_n_1793_to_1920__kernel --------------------------
	.section	.nv.info.cast_n_1793_to_1920__kernel,"",@"SHT_CUDA_INFO"
	.align	4


	//----- nvinfo : EIATTR_CUDA_API_VERSION
	.align		4
        /*0000*/ 	.byte	0x04, 0x37
        /*0002*/ 	.short	(.L_495 - .L_494)
.L_494:
        /*0004*/ 	.word	0x00000076


	//----- nvinfo : EIATTR_SW2861232_WAR
	.align		4
.L_495:
        /*0008*/ 	.byte	0x01, 0x35
	.zero		2


	//----- nvinfo : EIATTR_PARAM_CBANK
	.align		4
        /*000c*/ 	.byte	0x04, 0x0a
        /*000e*/ 	.short	(.L_497 - .L_496)
	.align		4
.L_496:
        /*0010*/ 	.word	index@(.nv.constant0.cast_n_1793_to_1920__kernel)
        /*0014*/ 	.short	0x0160
        /*0016*/ 	.short	0x0018


	//----- nvinfo : EIATTR_CBANK_PARAM_SIZE
	.align		4
.L_497:
        /*0018*/ 	.byte	0x03, 0x19
        /*001a*/ 	.short	0x0018


	//----- nvinfo : EIATTR_KPARAM_INFO
	.align		4
        /*001c*/ 	.byte	0x04, 0x17
        /*001e*/ 	.short	(.L_499 - .L_498)
.L_498:
        /*0020*/ 	.word	0x00000000
        /*0024*/ 	.short	0x0002
        /*0026*/ 	.short	0x0010
        /*0028*/ 	.byte	0x00, 0xf0, 0x21, 0x00


	//----- nvinfo : EIATTR_KPARAM_INFO
	.align		4
.L_499:
        /*002c*/ 	.byte	0x04, 0x17
        /*002e*/ 	.short	(.L_501 - .L_500)
.L_500:
        /*0030*/ 	.word	0x00000000
        /*0034*/ 	.short	0x0001
        /*0036*/ 	.short	0x0008
        /*0038*/ 	.byte	0x00, 0xf0, 0x21, 0x00


	//----- nvinfo : EIATTR_KPARAM_INFO
	.align		4
.L_501:
        /*003c*/ 	.byte	0x04, 0x17
        /*003e*/ 	.short	(.L_503 - .L_502)
.L_502:
        /*0040*/ 	.word	0x00000000
        /*0044*/ 	.short	0x0000
        /*0046*/ 	.short	0x0000
        /*0048*/ 	.byte	0x00, 0xf0, 0x21, 0x00


	//----- nvinfo : EIATTR_MAXREG_COUNT
	.align		4
.L_503:
        /*004c*/ 	.byte	0x03, 0x1b
        /*004e*/ 	.short	0x00ff


	//----- nvinfo : EIATTR_EXIT_INSTR_OFFSETS
	.align		4
        /*0050*/ 	.byte	0x04, 0x1c
        /*0052*/ 	.short	(.L_505 - .L_504)


	//   ....[0]....
.L_504:
        /*0054*/ 	.word	0x000001e0


	//   ....[1]....
        /*0058*/ 	.word	0x000006c0


	//   ....[2]....
        /*005c*/ 	.word	0x00000790


	//   ....[3]....
        /*0060*/ 	.word	0x000008c0


	//----- nvinfo : EIATTR_MAX_THREADS
	.align		4
.L_505:
        /*0064*/ 	.byte	0x04, 0x05
        /*0066*/ 	.short	(.L_507 - .L_506)
.L_506:
        /*0068*/ 	.word	0x00000100
        /*006c*/ 	.word	0x00000001
        /*0070*/ 	.word	0x00000001
.L_507:


//--------------------- .nv.info.cast_n_1665_to_1792__kernel --------------------------
	.section	.nv.info.cast_n_1665_to_1792__kernel,"",@"SHT_CUDA_INFO"
	.align	4


	//----- nvinfo : EIATTR_CUDA_API_VERSION
	.align		4
        /*0000*/ 	.byte	0x04, 0x37
        /*0002*/ 	.short	(.L_509 - .L_508)
.L_508:
        /*0004*/ 	.word	0x00000076


	//----- nvinfo : EIATTR_SW2861232_WAR
	.align		4
.L_509:
        /*0008*/ 	.byte	0x01, 0x35
	.zero		2


	//----- nvinfo : EIATTR_PARAM_CBANK
	.align		4
        /*000c*/ 	.byte	0x04, 0x0a
        /*000e*/ 	.short	(.L_511 - .L_510)
	.align		4
.L_510:
        /*0010*/ 	.word	index@(.nv.constant0.cast_n_1665_to_1792__kernel)
        /*0014*/ 	.short	0x0160
        /*0016*/ 	.short	0x0018


	//----- nvinfo : EIATTR_CBANK_PARAM_SIZE
	.align		4
.L_511:
        /*0018*/ 	.byte	0x03, 0x19
        /*001a*/ 	.short	0x0018


	//----- nvinfo : EIATTR_KPARAM_INFO
	.align		4
        /*001c*/ 	.byte	0x04, 0x17
        /*001e*/ 	.short	(.L_513 - .L_512)
.L_512:
        /*0020*/ 	.word	0x00000000
        /*0024*/ 	.short	0x0002
        /*0026*/ 	.short	0x0010
        /*0028*/ 	.byte	0x00, 0xf0, 0x21, 0x00


	//----- nvinfo : EIATTR_KPARAM_INFO
	.align		4
.L_513:
        /*002c*/ 	.byte	0x04, 0x17
        /*002e*/ 	.short	(.L_515 - .L_514)
.L_514:
        /*0030*/ 	.word	0x00000000
        /*0034*/ 	.short	0x0001
        /*0036*/ 	.short	0x0008
        /*0038*/ 	.byte	0x00, 0xf0, 0x21, 0x00


	//----- nvinfo : EIATTR_KPARAM_INFO
	.align		4
.L_515:
        /*003c*/ 	.byte	0x04, 0x17
        /*003e*/ 	.short	(.L_517 - .L_516)
.L_516:
        /*0040*/ 	.word	0x00000000
        /*0044*/ 	.short	0x0000
        /*0046*/ 	.short	0x0000
        /*0048*/ 	.byte	0x00, 0xf0, 0x21, 0x00


	//----- nvinfo : EIATTR_MAXREG_COUNT
	.align		4
.L_517:
        /*004c*/ 	.byte	0x03, 0x1b
        /*004e*/ 	.short	0x00ff


	//----- nvinfo : EIATTR_EXIT_INSTR_OFFSETS
	.align		4
        /*0050*/ 	.byte	0x04, 0x1c
        /*0052*/ 	.short	(.L_519 - .L_518)


	//   ....[0]....
.L_518:
        /*0054*/ 	.word	0x000001c0


	//   ....[1]....
        /*0058*/ 	.word	0x000006a0


	//   ....[2]....
        /*005c*/ 	.word	0x00000770


	//   ....[3]....
        /*0060*/ 	.word	0x000008a0


	//----- nvinfo : EIATTR_MAX_THREADS
	.align		4
.L_519:
        /*0064*/ 	.byte	0x04, 0x05
        /*0066*/ 	.short	(.L_521 - .L_520)
.L_520:
        /*0068*/ 	.word	0x00000100
        /*006c*/ 	.word	0x00000001
        /*0070*/ 	.word	0x00000001
.L_521:


//--------------------- .nv.info.cast_n_1537_to_1664__kernel --------------------------
	.section	.nv.info.cast_n_1537_to_1664__kernel,"",@"SHT_CUDA_INFO"
	.align	4


	//----- nvinfo : EIATTR_CUDA_API_VERSION
	.align		4
        /*0000*/ 	.byte	0x04, 0x37
        /*0002*/ 	.short	(.L_523 - .L_522)
.L_522:
        /*0004*/ 	.word	0x00000076


	//----- nvinfo : EIATTR_SW2861232_WAR
	.align		4
.L_523:
        /*0008*/ 	.byte	0x01, 0x35
	.zero		2


	//----- nvinfo : EIATTR_PARAM_CBANK
	.align		4
        /*000c*/ 	.byte	0x04, 0x0a
        /*000e*/ 	.short	(.L_525 - .L_524)
	.align		4
.L_524:
        /*0010*/ 	.word	index@(.nv.constant0.cast_n_1537_to_1664__kernel)
        /*0014*/ 	.short	0x0160
        /*0016*/ 	.short	0x0018


	//----- nvinfo : EIATTR_CBANK_PARAM_SIZE
	.align		4
.L_525:
        /*0018*/ 	.byte	0x03, 0x19
        /*001a*/ 	.short	0x0018


	//----- nvinfo : EIATTR_KPARAM_INFO
	.align		4
        /*001c*/ 	.byte	0x04, 0x17
        /*001e*/ 	.short	(.L_527 - .L_526)
.L_526:
        /*0020*/ 	.word	0x00000000
        /*0024*/ 	.short	0x0002
        /*0026*/ 	.short	0x0010
        /*0028*/ 	.byte	0x00, 0xf0, 0x21, 0x00


	//----- nvinfo : EIATTR_KPARAM_INFO
	.align		4
.L_527:
        /*002c*/ 	.byte	0x04, 0x17
        /*002e*/ 	.short	(.L_529 - .L_528)
.L_528:
        /*0030*/ 	.word	0x00000000
        /*0034*/ 	.short	0x0001
        /*0036*/ 	.short	0x0008
        /*0038*/ 	.byte	0x00, 0xf0, 0x21, 0x00


	//----- nvinfo : EIATTR_KPARAM_INFO
	.align		4
.L_529:
        /*003c*/ 	.byte	0x04, 0x17
        /*003e*/ 	.short	(.L_531 - .L_530)
.L_530:
        /*0040*/ 	.word	0x00000000
        /*0044*/ 	.short	0x0000
        /*0046*/ 	.short	0x0000
        /*0048*/ 	.byte	0x00, 0xf0, 0x21, 0x00


	//----- nvinfo : EIATTR_MAXREG_COUNT
	.align		4
.L_531:
        /*004c*/ 	.byte	0x03, 0x1b
        /*004e*/ 	.short	0x00ff


	//----- nvinfo : EIATTR_EXIT_INSTR_OFFSETS
	.align		4
        /*0050*/ 	.byte	0x04, 0x1c
        /*0052*/ 	.short	(.L_533 - .L_532)


	//   ....[0]....
.L_532:
        /*0054*/ 	.word	0x000001c0


	//   ....[1]....
        /*0058*/ 	.word	0x000006a0


	//   ....[2]....
        /*005c*/ 	.word	0x00000770


	//   ....[3]....
        /*0060*/ 	.word	0x000008a0


	//----- nvinfo : EIATTR_MAX_THREADS
	.align		4
.L_533:
        /*0064*/ 	.byte	0x04, 0x05
        /*0066*/ 	.short	(.L_535 - .L_534)
.L_534:
        /*0068*/ 	.word	0x00000100
        /*006c*/ 	.word	0x00000001
        /*0070*/ 	.word	0x00000001
.L_535:


//--------------------- .nv.info.cast_n_1409_to_1536__kernel --------------------------
	.section	.nv.info.cast_n_1409_to_1536__kernel,"",@"SHT_CUDA_INFO"
	.align	4


	//----- nvinfo : EIATTR_CUDA_API_VERSION
	.align		4
        /*0000*/ 	.byte	0x04, 0x37
        /*0002*/ 	.short	(.L_537 - .L_536)
.L_536:
        /*0004*/ 	.word	0x00000076


	//----- nvinfo : EIATTR_SW2861232_WAR
	.align		4
.L_537:
        /*0008*/ 	.byte	0x01, 0x35
	.zero		2


	//----- nvinfo : EIATTR_PARAM_CBANK
	.align		4
        /*000c*/ 	.byte	0x04, 0x0a
        /*000e*/ 	.short	(.L_539 - .L_538)
	.align		4
.L_538:
        /*0010*/ 	.word	index@(.nv.constant0.cast_n_1409_to_1536__kernel)
        /*0014*/ 	.short	0x0160
        /*0016*/ 	.short	0x0018


	//----- nvinfo : EIATTR_CBANK_PARAM_SIZE
	.align		4
.L_539:
        /*0018*/ 	.byte	0x03, 0x19
        /*001a*/ 	.short	0x0018


	//----- nvinfo : EIATTR_KPARAM_INFO
	.align		4
        /*001c*/ 	.byte	0x04, 0x17
        /*001e*/ 	.short	(.L_541 - .L_540)
.L_540:
        /*0020*/ 	.word	0x00000000
        /*0024*/ 	.short	0x0002
        /*0026*/ 	.short	0x0010
        /*0028*/ 	.byte	0x00, 0xf0, 0x21, 0x00


	//----- nvinfo : EIATTR_KPARAM_INFO
	.align		4
.L_541:
        /*002c*/ 	.byte	0x04, 0x17
        /*002e*/ 	.short	(.L_543 - .L_542)
.L_542:
        /*0030*/ 	.word	0x00000000
        /*0034*/ 	.short	0x0001
        /*0036*/ 	.short	0x0008
        /*0038*/ 	.byte	0x00, 0xf0, 0x21, 0x00


	//----- nvinfo : EIATTR_KPARAM_INFO
	.align		4
.L_543:
        /*003c*/ 	.byte	0x04, 0x17
        /*003e*/ 	.short	(.L_545 - .L_544)
.L_544:
        /*0040*/ 	.word	0x00000000
        /*0044*/ 	.short	0x0000
        /*0046*/ 	.short	0x0000
        /*0048*/ 	.byte	0x00, 0xf0, 0x21, 0x00


	//----- nvinfo : EIATTR_MAXREG_COUNT
	.align		4
.L_545:
        /*004c*/ 	.byte	0x03, 0x1b
        /*004e*/ 	.short	0x00ff


	//----- nvinfo : EIATTR_EXIT_INSTR_OFFSETS
	.align		4
        /*0050*/ 	.byte	0x04, 0x1c
        /*0052*/ 	.short	(.L_547 - .L_546)


	//   ....[0]....
.L_546:
        /*0054*/ 	.word	0x000001c0


	//   ....[1]....
        /*0058*/ 	.word	0x000006a0


	//   ....[2]....
        /*005c*/ 	.word	0x00000770


	//   ....[3]....
        /*0060*/ 	.word	0x000008a0


	//----- nvinfo : EIATTR_MAX_THREADS
	.align		4
.L_547:
        /*0064*/ 	.byte	0x04, 0x05
        /*0066*/ 	.short	(.L_549 - .L_548)
.L_548:
        /*0068*/ 	.word	0x00000100
        /*006c*/ 	.word	0x00000001
        /*0070*/ 	.word	0x00000001
.L_549:


//--------------------- .nv.info.cast_n_1281_to_1408__kernel --------------------------
	.section	.nv.info.cast_n_1281_to_1408__kernel,"",@"SHT_CUDA_INFO"
	.align	4


	//----- nvinfo : EIATTR_CUDA_API_VERSION
	.align		4
        /*0000*/ 	.byte	0x04, 0x37
        /*0002*/ 	.short	(.L_551 - .L_550)
.L_550:
        /*0004*/ 	.word	0x00000076


	//----- nvinfo : EIATTR_SW2861232_WAR
	.align		4
.L_551:
        /*0008*/ 	.byte	0x01, 0x35
	.zero		2


	//----- nvinfo : EIATTR_PARAM_CBANK
	.align		4
        /*000c*/ 	.byte	0x04, 0x0a
        /*000e*/ 	.short	(.L_553 - .L_552)
	.align		4
.L_552:
        /*0010*/ 	.word	index@(.nv.constant0.cast_n_1281_to_1408__kernel)
        /*0014*/ 	.short	0x0160
        /*0016*/ 	.short	0x0018


	//----- nvinfo : EIATTR_CBANK_PARAM_SIZE
	.align		4
.L_553:
        /*0018*/ 	.byte	0x03, 0x19
        /*001a*/ 	.short	0x0018


	//----- nvinfo : EIATTR_KPARAM_INFO
	.align		4
        /*001c*/ 	.byte	0x04, 0x17
        /*001e*/ 	.short	(.L_555 - .L_554)
.L_554:
        /*0020*/ 	.word	0x00000000
        /*0024*/ 	.short	0x0002
        /*0026*/ 	.short	0x0010
        /*0028*/ 	.byte	0x00, 0xf0, 0x21, 0x00


	//----- nvinfo : EIATTR_KPARAM_INFO
	.align		4
.L_555:
        /*002c*/ 	.byte	0x04, 0x17
        /*002e*/ 	.short	(.L_557 - .L_556)
.L_556:
        /*0030*/ 	.word	0x00000000
        /*0034*/ 	.short	0x0001
        /*0036*/ 	.short	0x0008
        /*0038*/ 	.byte	0x00, 0xf0, 0x21, 0x00


	//----- nvinfo : EIATTR_KPARAM_INFO
	.align		4
.L_557:
        /*003c*/ 	.byte	0x04, 0x17
        /*003e*/ 	.short	(.L_559 - .L_558)
.L_558:
        /*0040*/ 	.word	0x00000000
        /*0044*/ 	.short	0x0000
        /*0046*/ 	.short	0x0000
        /*0048*/ 	.byte	0x00, 0xf0, 0x21, 0x00


	//----- nvinfo : EIATTR_MAXREG_COUNT
	.align		4
.L_559:
        /*004c*/ 	.byte	0x03, 0x1b
        /*004e*/ 	.short	0x00ff


	//----- nvinfo : EIATTR_EXIT_INSTR_OFFSETS
	.align		4
        /*0050*/ 	.byte	0x04, 0x1c
        /*0052*/ 	.short	(.L_561 - .L_560)


	//   ....[0]....
.L_560:
        /*0054*/ 	.word	0x000001c0


	//   ....[1]....
        /*0058*/ 	.word	0x000006a0


	//   ....[2]....
        /*005c*/ 	.word	0x00000770


	//   ....[3]....
        /*0060*/ 	.word	0x000008a0


	//----- nvinfo : EIATTR_MAX_THREADS
	.align		4
.L_561:
        /*0064*/ 	.byte	0x04, 0x05
        /*0066*/ 	.short	(.L_563 - .L_562)
.L_562:
        /*0068*/ 	.word	0x00000100
        /*006c*/ 	.word	0x00000001
        /*0070*/ 	.word	0x00000001
.L_563:


//--------------------- .nv.info.cast_n_1153_to_1280__kernel --------------------------
	.section	.nv.info.cast_n_1153_to_1280__kernel,"",@"SHT_CUDA_INFO"
	.align	4


	//----- nvinfo : EIATTR_CUDA_API_VERSION
	.align		4
        /*0000*/ 	.byte	0x04, 0x37
        /*0002*/ 	.short	(.L_565 - .L_564)
.L_564:
        /*0004*/ 	.word	0x00000076


	//----- nvinfo : EIATTR_SW2861232_WAR
	.align		4
.L_565:
        /*0008*/ 	.byte	0x01, 0x35
	.zero		2


	//----- nvinfo : EIATTR_PARAM_CBANK
	.align		4
        /*000c*/ 	.byte	0x04, 0x0a
        /*000e*/ 	.short	(.L_567 - .L_566)
	.align		4
.L_566:
        /*0010*/ 	.word	index@(.nv.constant0.cast_n_1153_to_1280__kernel)
        /*0014*/ 	.short	0x0160
        /*0016*/ 	.short	0x0018


	//----- nvinfo : EIATTR_CBANK_PARAM_SIZE
	.align		4
.L_567:
        /*0018*/ 	.byte	0x03, 0x19
        /*001a*/ 	.short	0x0018


	//----- nvinfo : EIATTR_KPARAM_INFO
	.align		4
        /*001c*/ 	.byte	0x04, 0x17
        /*001e*/ 	.short	(.L_569 - .L_568)
.L_568:
        /*0020*/ 	.word	0x00000000
        /*0024*/ 	.short	0x0002
        /*0026*/ 	.short	0x0010
        /*0028*/ 	.byte	0x00, 0xf0, 0x21, 0x00


	//----- nvinfo : EIATTR_KPARAM_INFO
	.align		4
.L_569:
        /*002c*/ 	.byte	0x04, 0x17
        /*002e*/ 	.short	(.L_571 - .L_570)
.L_570:
        /*0030*/ 	.word	0x00000000
        /*0034*/ 	.short	0x0001
        /*0036*/ 	.short	0x0008
        /*0038*/ 	.byte	0x00, 0xf0, 0x21, 0x00


	//----- nvinfo : EIATTR_KPARAM_INFO
	.align		4
.L_571:
        /*003c*/ 	.byte	0x04, 0x17
        /*003e*/ 	.short	(.L_573 - .L_572)
.L_572:
        /*0040*/ 	.word	0x00000000
        /*0044*/ 	.short	0x0000
        /*0046*/ 	.short	0x0000
        /*0048*/ 	.byte	0x00, 0xf0, 0x21, 0x00


	//----- nvinfo : EIATTR_MAXREG_COUNT
	.align		4
.L_573:
        /*004c*/ 	.byte	0x03, 0x1b
        /*004e*/ 	.short	0x00ff


	//----- nvinfo : EIATTR_EXIT_INSTR_OFFSETS
	.align		4
        /*0050*/ 	.byte	0x04, 0x1c
        /*0052*/ 	.short	(.L_575 - .L_574)


	//   ....[0]....
.L_574:
        /*0054*/ 	.word	0x000001c0


	//   ....[1]....
        /*0058*/ 	.word	0x000006a0


	//   ....[2]....
        /*005c*/ 	.word	0x00000770


	//   ....[3]....
        /*0060*/ 	.word	0x000008a0


	//----- nvinfo : EIATTR_MAX_THREADS
	.align		4
.L_575:
        /*0064*/ 	.byte	0x04, 0x05
        /*0066*/ 	.short	(.L_577 - .L_576)
.L_576:
        /*0068*/ 	.word	0x00000100
        /*006c*/ 	.word	0x00000001
        /*0070*/ 	.word	0x00000001
.L_577:


//--------------------- .nv.info.cast_n_1025_to_1152__kernel --------------------------
	.section	.nv.info.cast_n_1025_to_1152__kernel,"",@"SHT_CUDA_INFO"
	.align	4


	//----- nvinfo : EIATTR_CUDA_API_VERSION
	.align		4
        /*0000*/ 	.byte	0x04, 0x37
        /*0002*/ 	.short	(.L_579 - .L_578)
.L_578:
        /*0004*/ 	.word	0x00000076


	//----- nvinfo : EIATTR_SW2861232_WAR
	.align		4
.L_579:
        /*0008*/ 	.byte	0x01, 0x35
	.zero		2


	//----- nvinfo : EIATTR_PARAM_CBANK
	.align		4
        /*000c*/ 	.byte	0x04, 0x0a
        /*000e*/ 	.short	(.L_581 - .L_580)
	.align		4
.L_580:
        /*0010*/ 	.word	index@(.nv.constant0.cast_n_1025_to_1152__kernel)
        /*0014*/ 	.short	0x0160
        /*0016*/ 	.short	0x0018


	//----- nvinfo : EIATTR_CBANK_PARAM_SIZE
	.align		4
.L_581:
        /*0018*/ 	.byte	0x03, 0x19
        /*001a*/ 	.short	0x0018


	//----- nvinfo : EIATTR_KPARAM_INFO
	.align		4
        /*001c*/ 	.byte	0x04, 0x17
        /*001e*/ 	.short	(.L_583 - .L_582)
.L_582:
        /*0020*/ 	.word	0x00000000
        /*0024*/ 	.short	0x0002
        /*0026*/ 	.short	0x0010
        /*0028*/ 	.byte	0x00, 0xf0, 0x21, 0x00


	//----- nvinfo : EIATTR_KPARAM_INFO
	.align		4
.L_583:
        /*002c*/ 	.byte	0x04, 0x17
        /*002e*/ 	.short	(.L_585 - .L_584)
.L_584:
        /*0030*/ 	.word	0x00000000
        /*0034*/ 	.short	0x0001
        /*0036*/ 	.short	0x0008
        /*0038*/ 	.byte	0x00, 0xf0, 0x21, 0x00


	//----- nvinfo : EIATTR_KPARAM_INFO
	.align		4
.L_585:
        /*003c*/ 	.byte	0x04, 0x17
        /*003e*/ 	.short	(.L_587 - .L_586)
.L_586:
        /*0040*/ 	.word	0x00000000
        /*0044*/ 	.short	0x0000
        /*0046*/ 	.short	0x0000
        /*0048*/ 	.byte	0x00, 0xf0, 0x21, 0x00


	//----- nvinfo : EIATTR_MAXREG_COUNT
	.align		4
.L_587:
        /*004c*/ 	.byte	0x03, 0x1b
        /*004e*/ 	.short	0x00ff


	//----- nvinfo : EIATTR_EXIT_INSTR_OFFSETS
	.align		4
        /*0050*/ 	.byte	0x04, 0x1c
        /*0052*/ 	.short	(.L_589 - .L_588)


	//   ....[0]....
.L_588:
        /*0054*/ 	.word	0x000001c0


	//   ....[1]....
        /*0058*/ 	.word	0x000006a0


	//   ....[2]....
        /*005c*/ 	.word	0x00000770


	//   ....[3]....
        /*0060*/ 	.word	0x000008a0


	//----- nvinfo : EIATTR_MAX_THREADS
	.align		4
.L_589:
        /*0064*/ 	.byte	0x04, 0x05
        /*0066*/ 	.short	(.L_591 - .L_590)
.L_590:
        /*0068*/ 	.word	0x00000100
        /*006c*/ 	.word	0x00000001
        /*0070*/ 	.word	0x00000001
.L_591:


//--------------------- .nv.info.cast_n_897_to_1024__kernel --------------------------
	.section	.nv.info.cast_n_897_to_1024__kernel,"",@"SHT_CUDA_INFO"
	.align	4


	//----- nvinfo : EIATTR_CUDA_API_VERSION
	.align		4
        /*0000*/ 	.byte	0x04, 0x37
        /*0002*/ 	.short	(.L_593 - .L_592)
.L_592:
        /*0004*/ 	.word	0x00000076


	//----- nvinfo : EIATTR_SW2861232_WAR
	.align		4
.L_593:
        /*0008*/ 	.byte	0x01, 0x35
	.zero		2


	//----- nvinfo : EIATTR_PARAM_CBANK
	.align		4
        /*000c*/ 	.byte	0x04, 0x0a
        /*000e*/ 	.short	(.L_595 - .L_594)
	.align		4
.L_594:
        /*0010*/ 	.word	index@(.nv.constant0.cast_n_897_to_1024__kernel)
        /*0014*/ 	.short	0x0160
        /*0016*/ 	.short	0x0018


	//----- nvinfo : EIATTR_CBANK_PARAM_SIZE
	.align		4
.L_595:
        /*0018*/ 	.byte	0x03, 0x19
        /*001a*/ 	.short	0x0018


	//----- nvinfo : EIATTR_KPARAM_INFO
	.align		4
        /*001c*/ 	.byte	0x04, 0x17
        /*001e*/ 	.short	(.L_597 - .L_596)
.L_596:
        /*0020*/ 	.word	0x00000000
        /*0024*/ 	.short	0x0002
        /*0026*/ 	.short	0x0010
        /*0028*/ 	.byte	0x00, 0xf0, 0x21, 0x00


	//----- nvinfo : EIATTR_KPARAM_INFO
	.align		4
.L_597:
        /*002c*/ 	.byte	0x04, 0x17
        /*002e*/ 	.short	(.L_599 - .L_598)
.L_598:
        /*0030*/ 	.word	0x00000000
        /*0034*/ 	.short	0x0001
        /*0036*/ 	.short	0x0008
        /*0038*/ 	.byte	0x00, 0xf0, 0x21, 0x00


	//----- nvinfo : EIATTR_KPARAM_INFO
	.align		4
.L_599:
        /*003c*/ 	.byte	0x04, 0x17
        /*003e*/ 	.short	(.L_601 - .L_600)
.L_600:
        /*0040*/ 	.word	0x00000000
        /*0044*/ 	.short	0x0000
        /*0046*/ 	.short	0x0000
        /*0048*/ 	.byte	0x00, 0xf0, 0x21, 0x00


	//----- nvinfo : EIATTR_MAXREG_COUNT
	.align		4
.L_601:
        /*004c*/ 	.byte	0x03, 0x1b
        /*004e*/ 	.short	0x00ff


	//----- nvinfo : EIATTR_EXIT_INSTR_OFFSETS
	.align		4
        /*0050*/ 	.byte	0x04, 0x1c
        /*0052*/ 	.short	(.L_603 - .L_602)


	//   ....[0]....
.L_602:
        /*0054*/ 	.word	0x00000050


	//   ....[1]....
        /*0058*/ 	.word	0x000005b0


	//   ....[2]....
        /*005c*/ 	.word	0x00000680


	//   ....[3]....
        /*0060*/ 	.word	0x000007b0


	//----- nvinfo : EIATTR_MAX_THREADS
	.align		4
.L_603:
        /*0064*/ 	.byte	0x04, 0x05
        /*0066*/ 	.short	(.L_605 - .L_604)
.L_604:
        /*0068*/ 	.word	0x00000100
        /*006c*/ 	.word	0x00000001
        /*0070*/ 	.word	0x00000001
.L_605:


//--------------------- .nv.info.cast_n_769_to_896__kernel --------------------------
	.section	.nv.info.cast_n_769_to_896__kernel,"",@"SHT_CUDA_INFO"
	.align	4


	//----- nvinfo : EIATTR_CUDA_API_VERSION
	.align		4
        /*0000*/ 	.byte	0x04, 0x37
        /*0002*/ 	.short	(.L_607 - .L_606)
.L_606:
        /*0004*/ 	.word	0x00000076


	//----- nvinfo : EIATTR_SW2861232_WAR
	.align		4
.L_607:
        /*0008*/ 	.byte	0x01, 0x35
	.zero		2


	//----- nvinfo : EIATTR_PARAM_CBANK
	.align		4
        /*000c*/ 	.byte	0x04, 0x0a
        /*000e*/ 	.short	(.L_609 - .L_608)
	.align		4
.L_608:
        /*0010*/ 	.word	index@(.nv.constant0.cast_n_769_to_896__kernel)
        /*0014*/ 	.short	0x0160
        /*0016*/ 	.short	0x0018


	//----- nvinfo : EIATTR_CBANK_PARAM_SIZE
	.align		4
.L_609:
        /*0018*/ 	.byte	0x03, 0x19
        /*001a*/ 	.short	0x0018


	//----- nvinfo : EIATTR_KPARAM_INFO
	.align		4
        /*001c*/ 	.byte	0x04, 0x17
        /*001e*/ 	.short	(.L_611 - .L_610)
.L_610:
        /*0020*/ 	.word	0x00000000
        /*0024*/ 	.short	0x0002
        /*0026*/ 	.short	0x0010
        /*0028*/ 	.byte	0x00, 0xf0, 0x21, 0x00


	//----- nvinfo : EIATTR_KPARAM_INFO
	.align		4
.L_611:
        /*002c*/ 	.byte	0x04, 0x17
        /*002e*/ 	.short	(.L_613 - .L_612)
.L_612:
        /*0030*/ 	.word	0x00000000
        /*0034*/ 	.short	0x0001
        /*0036*/ 	.short	0x0008
        /*0038*/ 	.byte	0x00, 0xf0, 0x21, 0x00


	//----- nvinfo : EIATTR_KPARAM_INFO
	.align		4
.L_613:
        /*003c*/ 	.byte	0x04, 0x17
        /*003e*/ 	.short	(.L_615 - .L_614)
.L_614:
        /*0040*/ 	.word	0x00000000
        /*0044*/ 	.short	0x0000
        /*0046*/ 	.short	0x0000
        /*0048*/ 	.byte	0x00, 0xf0, 0x21, 0x00


	//----- nvinfo : EIATTR_MAXREG_COUNT
	.align		4
.L_615:
        /*004c*/ 	.byte	0x03, 0x1b
        /*004e*/ 	.short	0x00ff


	//----- nvinfo : EIATTR_EXIT_INSTR_OFFSETS
	.align		4
        /*0050*/ 	.byte	0x04, 0x1c
        /*0052*/ 	.short	(.L_617 - .L_616)


	//   ....[0]....
.L_616:
        /*0054*/ 	.word	0x000001c0


	//   ....[1]....
        /*0058*/ 	.word	0x000006a0


	//   ....[2]....
        /*005c*/ 	.word	0x00000770


	//   ....[3]....
        /*0060*/ 	.word	0x000008a0


	//----- nvinfo : EIATTR_MAX_THREADS
	.align		4
.L_617:
        /*0064*/ 	.byte	0x04, 0x05
        /*0066*/ 	.short	(.L_619 - .L_618)
.L_618:
        /*0068*/ 	.word	0x00000100
        /*006c*/ 	.word	0x00000001
        /*0070*/ 	.word	0x00000001
.L_619:


//--------------------- .nv.info.cast_n_641_to_768__kernel --------------------------
	.section	.nv.info.cast_n_641_to_768__kernel,"",@"SHT_CUDA_INFO"
	.align	4


	//----- nvinfo : EIATTR_CUDA_API_VERSION
	.align		4
        /*0000*/ 	.byte	0x04, 0x37
        /*0002*/ 	.short	(.L_621 - .L_620)
.L_620:
        /*0004*/ 	.word	0x00000076


	//----- nvinfo : EIATTR_SW2861232_WAR
	.align		4
.L_621:
        /*0008*/ 	.byte	0x01, 0x35
	.zero		2


	//----- nvinfo : EIATTR_PARAM_CBANK
	.align		4
        /*000c*/ 	.byte	0x04, 0x0a
        /*000e*/ 	.short	(.L_623 - .L_622)
	.align		4
.L_622:
        /*0010*/ 	.word	index@(.nv.constant0.cast_n_641_to_768__kernel)
        /*0014*/ 	.short	0x0160
        /*0016*/ 	.short	0x0018


	//----- nvinfo : EIATTR_CBANK_PARAM_SIZE
	.align		4
.L_623:
        /*0018*/ 	.byte	0x03, 0x19
        /*001a*/ 	.short	0x0018


	//----- nvinfo : EIATTR_KPARAM_INFO
	.align		4
        /*001c*/ 	.byte	0x04, 0x17
        /*001e*/ 	.short	(.L_625 - .L_624)
.L_624:
        /*0020*/ 	.word	0x00000000
        /*0024*/ 	.short	0x0002
        /*0026*/ 	.short	0x0010
        /*0028*/ 	.byte	0x00, 0xf0, 0x21, 0x00


	//----- nvinfo : EIATTR_KPARAM_INFO
	.align		4
.L_625:
        /*002c*/ 	.byte	0x04, 0x17
        /*002e*/ 	.short	(.L_627 - .L_626)
.L_626:
        /*0030*/ 	.word	0x00000000
        /*0034*/ 	.short	0x0001
        /*0036*/ 	.short	0x0008
        /*0038*/ 	.byte	0x00, 0xf0, 0x21, 0x00


	//----- nvinfo : EIATTR_KPARAM_INFO
	.align		4
.L_627:
        /*003c*/ 	.byte	0x04, 0x17
        /*003e*/ 	.short	(.L_629 - .L_628)
.L_628:
        /*0040*/ 	.word	0x00000000
        /*0044*/ 	.short	0x0000
        /*0046*/ 	.short	0x0000
        /*0048*/ 	.byte	0x00, 0xf0, 0x21, 0x00


	//----- nvinfo : EIATTR_MAXREG_COUNT
	.align		4
.L_629:
        /*004c*/ 	.byte	0x03, 0x1b
        /*004e*/ 	.short	0x00ff


	//----- nvinfo : EIATTR_EXIT_INSTR_OFFSETS
	.align		4
        /*0050*/ 	.byte	0x04, 0x1c
        /*0052*/ 	.short	(.L_631 - .L_630)


	//   ....[0]....
.L_630:
        /*0054*/ 	.word	0x000001c0


	//   ....[1]....
        /*0058*/ 	.word	0x000006a0


	//   ....[2]....
        /*005c*/ 	.word	0x00000770


	//   ....[3]....
        /*0060*/ 	.word	0x000008a0


	//----- nvinfo : EIATTR_MAX_THREADS
	.align		4
.L_631:
        /*0064*/ 	.byte	0x04, 0x05
        /*0066*/ 	.short	(.L_633 - .L_632)
.L_632:
        /*0068*/ 	.word	0x00000100
        /*006c*/ 	.word	0x00000001
        /*0070*/ 	.word	0x00000001
.L_633:


//--------------------- .nv.info.cast_n_513_to_640__kernel --------------------------
	.section	.nv.info.cast_n_513_to_640__kernel,"",@"SHT_CUDA_INFO"
	.align	4


	//----- nvinfo : EIATTR_CUDA_API_VERSION
	.align		4
        /*0000*/ 	.byte	0x04, 0x37
        /*0002*/ 	.short	(.L_635 - .L_634)
.L_634:
        /*0004*/ 	.word	0x00000076


	//----- nvinfo : EIATTR_SW2861232_WAR
	.align		4
.L_635:
        /*0008*/ 	.byte	0x01, 0x35
	.zero		2


	//----- nvinfo : EIATTR_PARAM_CBANK
	.align		4
        /*000c*/ 	.byte	0x04, 0x0a
        /*000e*/ 	.short	(.L_637 - .L_636)
	.align		4
.L_636:
        /*0010*/ 	.word	index@(.nv.constant0.cast_n_513_to_640__kernel)
        /*0014*/ 	.short	0x0160
        /*0016*/ 	.short	0x0018


	//----- nvinfo : EIATTR_CBANK_PARAM_SIZE
	.align		4
.L_637:
        /*0018*/ 	.byte	0x03, 0x19
        /*001a*/ 	.short	0x0018


	//----- nvinfo : EIATTR_KPARAM_INFO
	.align		4
        /*001c*/ 	.byte	0x04, 0x17
        /*001e*/ 	.short	(.L_639 - .L_638)
.L_638:
        /*0020*/ 	.word	0x00000000
        /*0024*/ 	.short	0x0002
        /*0026*/ 	.short	0x0010
        /*0028*/ 	.byte	0x00, 0xf0, 0x21, 0x00


	//----- nvinfo : EIATTR_KPARAM_INFO
	.align		4
.L_639:
        /*002c*/ 	.byte	0x04, 0x17
        /*002e*/ 	.short	(.L_641 - .L_640)
.L_640:
        /*0030*/ 	.word	0x00000000
        /*0034*/ 	.short	0x0001
        /*0036*/ 	.short	0x0008
        /*0038*/ 	.byte	0x00, 0xf0, 0x21, 0x00


	//----- nvinfo : EIATTR_KPARAM_INFO
	.align		4
.L_641:
        /*003c*/ 	.byte	0x04, 0x17
        /*003e*/ 	.short	(.L_643 - .L_642)
.L_642:
        /*0040*/ 	.word	0x00000000
        /*0044*/ 	.short	0x0000
        /*0046*/ 	.short	0x0000
        /*0048*/ 	.byte	0x00, 0xf0, 0x21, 0x00


	//----- nvinfo : EIATTR_MAXREG_COUNT
	.align		4
.L_643:
        /*004c*/ 	.byte	0x03, 0x1b
        /*004e*/ 	.short	0x00ff


	//----- nvinfo : EIATTR_EXIT_INSTR_OFFSETS
	.align		4
        /*0050*/ 	.byte	0x04, 0x1c
        /*0052*/ 	.short	(.L_645 - .L_644)


	//   ....[0]....
.L_644:
        /*0054*/ 	.word	0x000001c0


	//   ....[1]....
        /*0058*/ 	.word	0x000006a0


	//   ....[2]....
        /*005c*/ 	.word	0x00000770


	//   ....[3]....
        /*0060*/ 	.word	0x000008a0


	//----- nvinfo : EIATTR_MAX_THREADS
	.align		4
.L_645:
        /*0064*/ 	.byte	0x04, 0x05
        /*0066*/ 	.short	(.L_647 - .L_646)
.L_646:
        /*0068*/ 	.word	0x00000100
        /*006c*/ 	.word	0x00000001
        /*0070*/ 	.word	0x00000001
.L_647:


//--------------------- .nv.info.cast_n_385_to_512__kernel --------------------------
	.section	.nv.info.cast_n_385_to_512__kernel,"",@"SHT_CUDA_INFO"
	.align	4


	//----- nvinfo : EIATTR_CUDA_API_VERSION
	.align		4
        /*0000*/ 	.byte	0x04, 0x37
        /*0002*/ 	.short	(.L_649 - .L_648)
.L_648:
        /*0004*/ 	.word	0x00000076


	//----- nvinfo : EIATTR_SW2861232_WAR
	.align		4
.L_649:
        /*0008*/ 	.byte	0x01, 0x35
	.zero		2


	//----- nvinfo : EIATTR_PARAM_CBANK
	.align		4
        /*000c*/ 	.byte	0x04, 0x0a
        /*000e*/ 	.short	(.L_651 - .L_650)
	.align		4
.L_650:
        /*0010*/ 	.word	index@(.nv.constant0.cast_n_385_to_512__kernel)
        /*0014*/ 	.short	0x0160
        /*0016*/ 	.short	0x0018


	//----- nvinfo : EIATTR_CBANK_PARAM_SIZE
	.align		4
.L_651:
        /*0018*/ 	.byte	0x03, 0x19
        /*001a*/ 	.short	0x0018


	//----- nvinfo : EIATTR_KPARAM_INFO
	.align		4
        /*001c*/ 	.byte	0x04, 0x17
        /*001e*/ 	.short	(.L_653 - .L_652)
.L_652:
        /*0020*/ 	.word	0x00000000
        /*0024*/ 	.short	0x0002
        /*0026*/ 	.short	0x0010
        /*0028*/ 	.byte	0x00, 0xf0, 0x21, 0x00


	//----- nvinfo : EIATTR_KPARAM_INFO
	.align		4
.L_653:
        /*002c*/ 	.byte	0x04, 0x17
        /*002e*/ 	.short	(.L_655 - .L_654)
.L_654:
        /*0030*/ 	.word	0x00000000
        /*0034*/ 	.short	0x0001
        /*0036*/ 	.short	0x0008
        /*0038*/ 	.byte	0x00, 0xf0, 0x21, 0x00


	//----- nvinfo : EIATTR_KPARAM_INFO
	.align		4
.L_655:
        /*003c*/ 	.byte	0x04, 0x17
        /*003e*/ 	.short	(.L_657 - .L_656)
.L_656:
        /*0040*/ 	.word	0x00000000
        /*0044*/ 	.short	0x0000
        /*0046*/ 	.short	0x0000
        /*0048*/ 	.byte	0x00, 0xf0, 0x21, 0x00


	//----- nvinfo : EIATTR_MAXREG_COUNT
	.align		4
.L_657:
        /*004c*/ 	.byte	0x03, 0x1b
        /*004e*/ 	.short	0x00ff


	//----- nvinfo : EIATTR_EXIT_INSTR_OFFSETS
	.align		4
        /*0050*/ 	.byte	0x04, 0x1c
        /*0052*/ 	.short	(.L_659 - .L_658)


	//   ....[0]....
.L_658:
        /*0054*/ 	.word	0x00000050


	//   ....[1]....
        /*0058*/ 	.word	0x000005b0


	//   ....[2]....
        /*005c*/ 	.word	0x00000680


	//   ....[3]....
        /*0060*/ 	.word	0x000007b0


	//----- nvinfo : EIATTR_MAX_THREADS
	.align		4
.L_659:
        /*0064*/ 	.byte	0x04, 0x05
        /*0066*/ 	.short	(.L_661 - .L_660)
.L_660:
        /*0068*/ 	.word	0x00000100
        /*006c*/ 	.word	0x00000001
        /*0070*/ 	.word	0x00000001
.L_661:


//--------------------- .nv.info.cast_n_257_to_384__kernel --------------------------
	.section	.nv.info.cast_n_257_to_384__kernel,"",@"SHT_CUDA_INFO"
	.align	4


	//----- nvinfo : EIATTR_CUDA_API_VERSION
	.align		4
        /*0000*/ 	.byte	0x04, 0x37
        /*0002*/ 	.short	(.L_663 - .L_662)
.L_662:
        /*0004*/ 	.word	0x00000076


	//----- nvinfo : EIATTR_SW2861232_WAR
	.align		4
.L_663:
        /*0008*/ 	.byte	0x01, 0x35
	.zero		2


	//----- nvinfo : EIATTR_PARAM_CBANK
	.align		4
        /*000c*/ 	.byte	0x04, 0x0a
        /*000e*/ 	.short	(.L_665 - .L_664)
	.align		4
.L_664:
        /*0010*/ 	.word	index@(.nv.constant0.cast_n_257_to_384__kernel)
        /*0014*/ 	.short	0x0160
        /*0016*/ 	.short	0x0018


	//----- nvinfo : EIATTR_CBANK_PARAM_SIZE
	.align		4
.L_665:
        /*0018*/ 	.byte	0x03, 0x19
        /*001a*/ 	.short	0x0018


	//----- nvinfo : EIATTR_KPARAM_INFO
	.align		4
        /*001c*/ 	.byte	0x04, 0x17
        /*001e*/ 	.short	(.L_667 - .L_666)
.L_666:
        /*0020*/ 	.word	0x00000000
        /*0024*/ 	.short	0x0002
        /*0026*/ 	.short	0x0010
        /*0028*/ 	.byte	0x00, 0xf0, 0x21, 0x00


	//----- nvinfo : EIATTR_KPARAM_INFO
	.align		4
.L_667:
        /*002c*/ 	.byte	0x04, 0x17
        /*002e*/ 	.short	(.L_669 - .L_668)
.L_668:
        /*0030*/ 	.word	0x00000000
        /*0034*/ 	.short	0x0001
        /*0036*/ 	.short	0x0008
        /*0038*/ 	.byte	0x00, 0xf0, 0x21, 0x00


	//----- nvinfo : EIATTR_KPARAM_INFO
	.align		4
.L_669:
        /*003c*/ 	.byte	0x04, 0x17
        /*003e*/ 	.short	(.L_671 - .L_670)
.L_670:
        /*0040*/ 	.word	0x00000000
        /*0044*/ 	.short	0x0000
        /*0046*/ 	.short	0x0000
        /*0048*/ 	.byte	0x00, 0xf0, 0x21, 0x00


	//----- nvinfo : EIATTR_MAXREG_COUNT
	.align		4
.L_671:
        /*004c*/ 	.byte	0x03, 0x1b
        /*004e*/ 	.short	0x00ff


	//----- nvinfo : EIATTR_EXIT_INSTR_OFFSETS
	.align		4
        /*0050*/ 	.byte	0x04, 0x1c
        /*0052*/ 	.short	(.L_673 - .L_672)


	//   ....[0]....
.L_672:
        /*0054*/ 	.word	0x000001c0


	//   ....[1]....
        /*0058*/ 	.word	0x000006a0


	//   ....[2]....
        /*005c*/ 	.word	0x00000770


	//   ....[3]....
        /*0060*/ 	.word	0x000008a0


	//----- nvinfo : EIATTR_MAX_THREADS
	.align		4
.L_673:
        /*0064*/ 	.byte	0x04, 0x05
        /*0066*/ 	.short	(.L_675 - .L_674)
.L_674:
        /*0068*/ 	.word	0x00000100
        /*006c*/ 	.word	0x00000001
        /*0070*/ 	.word	0x00000001
.L_675:


//--------------------- .nv.info.cast_n_129_to_256__kernel --------------------------
	.section	.nv.info.cast_n_129_to_256__kernel,"",@"SHT_CUDA_INFO"
	.align	4


	//----- nvinfo : EIATTR_CUDA_API_VERSION
	.align		4
        /*0000*/ 	.byte	0x04, 0x37
        /*0002*/ 	.short	(.L_677 - .L_676)
.L_676:
        /*0004*/ 	.word	0x00000076


	//----- nvinfo : EIATTR_SW2861232_WAR
	.align		4
.L_677:
        /*0008*/ 	.byte	0x01, 0x35
	.zero		2


	//----- nvinfo : EIATTR_PARAM_CBANK
	.align		4
        /*000c*/ 	.byte	0x04, 0x0a
        /*000e*/ 	.short	(.L_679 - .L_678)
	.align		4
.L_678:
        /*0010*/ 	.word	index@(.nv.constant0.cast_n_129_to_256__kernel)
        /*0014*/ 	.short	0x0160
        /*0016*/ 	.short	0x0018


	//----- nvinfo : EIATTR_CBANK_PARAM_SIZE
	.align		4
.L_679:
        /*0018*/ 	.byte	0x03, 0x19
        /*001a*/ 	.short	0x0018


	//----- nvinfo : EIATTR_KPARAM_INFO
	.align		4
        /*001c*/ 	.byte	0x04, 0x17
        /*001e*/ 	.short	(.L_681 - .L_680)
.L_680:
        /*0020*/ 	.word	0x00000000
        /*0024*/ 	.short	0x0002
        /*0026*/ 	.short	0x0010
        /*0028*/ 	.byte	0x00, 0xf0, 0x21, 0x00


	//----- nvinfo : EIATTR_KPARAM_INFO
	.align		4
.L_681:
        /*002c*/ 	.byte	0x04, 0x17
        /*002e*/ 	.short	(.L_683 - .L_682)
.L_682:
        /*0030*/ 	.word	0x00000000
        /*0034*/ 	.short	0x0001
        /*0036*/ 	.short	0x0008
        /*0038*/ 	.byte	0x00, 0xf0, 0x21, 0x00


	//----- nvinfo : EIATTR_KPARAM_INFO
	.align		4
.L_683:
        /*003c*/ 	.byte	0x04, 0x17
        /*003e*/ 	.short	(.L_685 - .L_684)
.L_684:
        /*0040*/ 	.word	0x00000000
        /*0044*/ 	.short	0x0000
        /*0046*/ 	.short	0x0000
        /*0048*/ 	.byte	0x00, 0xf0, 0x21, 0x00


	//----- nvinfo : EIATTR_MAXREG_COUNT
	.align		4
.L_685:
        /*004c*/ 	.byte	0x03, 0x1b
        /*004e*/ 	.short	0x00ff


	//----- nvinfo : EIATTR_EXIT_INSTR_OFFSETS
	.align		4
        /*0050*/ 	.byte	0x04, 0x1c
        /*0052*/ 	.short	(.L_687 - .L_686)


	//   ....[0]....
.L_686:
        /*0054*/ 	.word	0x00000050


	//   ....[1]....
        /*0058*/ 	.word	0x000005b0


	//   ....[2]....
        /*005c*/ 	.word	0x00000680


	//   ....[3]....
        /*0060*/ 	.word	0x000007b0


	//----- nvinfo : EIATTR_MAX_THREADS
	.align		4
.L_687:
        /*0064*/ 	.byte	0x04, 0x05
        /*0066*/ 	.short	(.L_689 - .L_688)
.L_688:
        /*0068*/ 	.word	0x00000100
        /*006c*/ 	.word	0x00000001
        /*0070*/ 	.word	0x00000001
.L_689:


//--------------------- .nv.info.cast_n_1_to_128__kernel --------------------------
	.section	.nv.info.cast_n_1_to_128__kernel,"",@"SHT_CUDA_INFO"
	.align	4


	//----- nvinfo : EIATTR_CUDA_API_VERSION
	.align		4
        /*0000*/ 	.byte	0x04, 0x37
        /*0002*/ 	.short	(.L_691 - .L_690)
.L_690:
        /*0004*/ 	.word	0x00000076


	//----- nvinfo : EIATTR_SW2861232_WAR
	.align		4
.L_691:
        /*0008*/ 	.byte	0x01, 0x35
	.zero		2


	//----- nvinfo : EIATTR_PARAM_CBANK
	.align		4
        /*000c*/ 	.byte	0x04, 0x0a
        /*000e*/ 	.short	(.L_693 - .L_692)
	.align		4
.L_692:
        /*0010*/ 	.word	index@(.nv.constant0.cast_n_1_to_128__kernel)
        /*0014*/ 	.short	0x0160
        /*0016*/ 	.short	0x0018


	//----- nvinfo : EIATTR_CBANK_PARAM_SIZE
	.align		4
.L_693:
        /*0018*/ 	.byte	0x03, 0x19
        /*001a*/ 	.short	0x0018


	//----- nvinfo : EIATTR_KPARAM_INFO
	.align		4
        /*001c*/ 	.byte	0x04, 0x17
        /*001e*/ 	.short	(.L_695 - .L_694)
.L_694:
        /*0020*/ 	.word	0x00000000
        /*0024*/ 	.short	0x0002
        /*0026*/ 	.short	0x0010
        /*0028*/ 	.byte	0x00, 0xf0, 0x21, 0x00


	//----- nvinfo : EIATTR_KPARAM_INFO
	.align		4
.L_695:
        /*002c*/ 	.byte	0x04, 0x17
        /*002e*/ 	.short	(.L_697 - .L_696)
.L_696:
        /*0030*/ 	.word	0x00000000
        /*0034*/ 	.short	0x0001
        /*0036*/ 	.short	0x0008
        /*0038*/ 	.byte	0x00, 0xf0, 0x21, 0x00


	//----- nvinfo : EIATTR_KPARAM_INFO
	.align		4
.L_697:
        /*003c*/ 	.byte	0x04, 0x17
        /*003e*/ 	.short	(.L_699 - .L_698)
.L_698:
        /*0040*/ 	.word	0x00000000
        /*0044*/ 	.short	0x0000
        /*0046*/ 	.short	0x0000
        /*0048*/ 	.byte	0x00, 0xf0, 0x21, 0x00


	//----- nvinfo : EIATTR_MAXREG_COUNT
	.align		4
.L_699:
        /*004c*/ 	.byte	0x03, 0x1b
        /*004e*/ 	.short	0x00ff


	//----- nvinfo : EIATTR_EXIT_INSTR_OFFSETS
	.align		4
        /*0050*/ 	.byte	0x04, 0x1c
        /*0052*/ 	.short	(.L_701 - .L_700)


	//   ....[0]....
.L_700:
        /*0054*/ 	.word	0x00000050


	//   ....[1]....
        /*0058*/ 	.word	0x000005b0


	//   ....[2]....
        /*005c*/ 	.word	0x00000680


	//   ....[3]....
        /*0060*/ 	.word	0x000007b0


	//----- nvinfo : EIATTR_MAX_THREADS
	.align		4
.L_701:
        /*0064*/ 	.byte	0x04, 0x05
        /*0066*/ 	.short	(.L_703 - .L_702)
.L_702:
        /*0068*/ 	.word	0x00000100
        /*006c*/ 	.word	0x00000001
        /*0070*/ 	.word	0x00000001
.L_703:


//--------------------- .nv.rel.action            --------------------------
	.section	.nv.rel.action,"",@"SHT_CUDA_RELOCINFO"
	.align	8
	.sectionentsize	8
        /*0000*/ 	.byte	0x4b, 0x00, 0x00, 0x00, 0x00, 0x00, 0x00, 0x00, 0x00, 0x02, 0x02, 0x08, 0x10, 0x0a, 0x2f, 0x22
        /* <DEDUP_REMOVED lines=13> */


//--------------------- .nv.constant0.cast_n_3969_to_4096__kernel --------------------------
	.section	.nv.constant0.cast_n_3969_to_4096__kernel,"a",@progbits
	.align	4
.nv.constant0.cast_n_3969_to_4096__kernel:
	.zero		376


//--------------------- .nv.constant0.cast_n_3841_to_3968__kernel --------------------------
	.section	.nv.constant0.cast_n_3841_to_3968__kernel,"a",@progbits
	.align	4
.nv.constant0.cast_n_3841_to_3968__kernel:
	.zero		376


//--------------------- .nv.constant0.cast_n_3713_to_3840__kernel --------------------------
	.section	.nv.constant0.cast_n_3713_to_3840__kernel,"a",@progbits
	.align	4
.nv.constant0.cast_n_3713_to_3840__kernel:
	.zero		376


//--------------------- .nv.constant0.cast_n_3585_to_3712__kernel --------------------------
	.section	.nv.constant0.cast_n_3585_to_3712__kernel,"a",@progbits
	.align	4
.nv.constant0.cast_n_3585_to_3712__kernel:
	.zero		376


//--------------------- .nv.constant0.cast_n_3457_to_3584__kernel --------------------------
	.section	.nv.constant0.cast_n_3457_to_3584__kernel,"a",@progbits
	.align	4
.nv.constant0.cast_n_3457_to_3584__kernel:
	.zero		376


//--------------------- .nv.constant0.cast_n_3329_to_3456__kernel --------------------------
	.section	.nv.constant0.cast_n_3329_to_3456__kernel,"a",@progbits
	.align	4
.nv.constant0.cast_n_3329_to_3456__kernel:
	.zero		376


//--------------------- .nv.constant0.cast_n_3201_to_3328__kernel --------------------------
	.section	.nv.constant0.cast_n_3201_to_3328__kernel,"a",@progbits
	.align	4
.nv.constant0.cast_n_3201_to_3328__kernel:
	.zero		376


//--------------------- .nv.constant0.cast_n_3073_to_3200__kernel --------------------------
	.section	.nv.constant0.cast_n_3073_to_3200__kernel,"a",@progbits
	.align	4
.nv.constant0.cast_n_3073_to_3200__kernel:
	.zero		376


//--------------------- .nv.constant0.cast_n_2945_to_3072__kernel --------------------------
	.section	.nv.constant0.cast_n_2945_to_3072__kernel,"a",@progbits
	.align	4
.nv.constant0.cast_n_2945_to_3072__kernel:
	.zero		376


//--------------------- .nv.constant0.cast_n_2817_to_2944__kernel --------------------------
	.section	.nv.constant0.cast_n_2817_to_2944__kernel,"a",@progbits
	.align	4
.nv.constant0.cast_n_2817_to_2944__kernel:
	.zero		376


//--------------------- .nv.constant0.cast_n_2689_to_2816__kernel --------------------------
	.section	.nv.constant0.cast_n_2689_to_2816__kernel,"a",@progbits
	.align	4
.nv.constant0.cast_n_2689_to_2816__kernel:
	.zero		376


//--------------------- .nv.constant0.cast_n_2561_to_2688__kernel --------------------------
	.section	.nv.constant0.cast_n_2561_to_2688__kernel,"a",@progbits
	.align	4
.nv.constant0.cast_n_2561_to_2688__kernel:
	.zero		376


//--------------------- .nv.constant0.cast_n_2433_to_2560__kernel --------------------------
	.section	.nv.constant0.cast_n_2433_to_2560__kernel,"a",@progbits
	.align	4
.nv.constant0.cast_n_2433_to_2560__kernel:
	.zero		376


//--------------------- .nv.constant0.cast_n_2305_to_2432__kernel --------------------------
	.section	.nv.constant0.cast_n_2305_to_2432__kernel,"a",@progbits
	.align	4
.nv.constant0.cast_n_2305_to_2432__kernel:
	.zero		376


//--------------------- .nv.constant0.cast_n_2177_to_2304__kernel --------------------------
	.section	.nv.constant0.cast_n_2177_to_2304__kernel,"a",@progbits
	.align	4
.nv.constant0.cast_n_2177_to_2304__kernel:
	.zero		376


//--------------------- .nv.constant0.cast_n_2049_to_2176__kernel --------------------------
	.section	.nv.constant0.cast_n_2049_to_2176__kernel,"a",@progbits
	.align	4
.nv.constant0.cast_n_2049_to_2176__kernel:
	.zero		376


//--------------------- .nv.constant0.cast_n_1921_to_2048__kernel --------------------------
	.section	.nv.constant0.cast_n_1921_to_2048__kernel,"a",@progbits
	.align	4
.nv.constant0.cast_n_1921_to_2048__kernel:
	.zero		376


//--------------------- .nv.constant0.cast_n_1793_to_1920__kernel --------------------------
	.section	.nv.constant0.cast_n_1793_to_1920__kernel,"a",@progbits
	.align	4
.nv.constant0.cast_n_1793_to_1920__kernel:
	.zero		376


//--------------------- .nv.constant0.cast_n_1665_to_1792__kernel --------------------------
	.section	.nv.constant0.cast_n_1665_to_1792__kernel,"a",@progbits
	.align	4
.nv.constant0.cast_n_1665_to_1792__kernel:
	.zero		376


//--------------------- .nv.constant0.cast_n_1537_to_1664__kernel --------------------------
	.section	.nv.constant0.cast_n_1537_to_1664__kernel,"a",@progbits
	.align	4
.nv.constant0.cast_n_1537_to_1664__kernel:
	.zero		376


//--------------------- .nv.constant0.cast_n_1409_to_1536__kernel --------------------------
	.section	.nv.constant0.cast_n_1409_to_1536__kernel,"a",@progbits
	.align	4
.nv.constant0.cast_n_1409_to_1536__kernel:
	.zero		376


//--------------------- .nv.constant0.cast_n_1281_to_1408__kernel --------------------------
	.section	.nv.constant0.cast_n_1281_to_1408__kernel,"a",@progbits
	.align	4
.nv.constant0.cast_n_1281_to_1408__kernel:
	.zero		376


//--------------------- .nv.constant0.cast_n_1153_to_1280__kernel --------------------------
	.section	.nv.constant0.cast_n_1153_to_1280__kernel,"a",@progbits
	.align	4
.nv.constant0.cast_n_1153_to_1280__kernel:
	.zero		376


//--------------------- .nv.constant0.cast_n_1025_to_1152__kernel --------------------------
	.section	.nv.constant0.cast_n_1025_to_1152__kernel,"a",@progbits
	.align	4
.nv.constant0.cast_n_1025_to_1152__kernel:
	.zero		376


//--------------------- .nv.constant0.cast_n_897_to_1024__kernel --------------------------
	.section	.nv.constant0.cast_n_897_to_1024__kernel,"a",@progbits
	.align	4
.nv.constant0.cast_n_897_to_1024__kernel:
	.zero		376


//--------------------- .nv.constant0.cast_n_769_to_896__kernel --------------------------
	.section	.nv.constant0.cast_n_769_to_896__kernel,"a",@progbits
	.align	4
.nv.constant0.cast_n_769_to_896__kernel:
	.zero		376


//--------------------- .nv.constant0.cast_n_641_to_768__kernel --------------------------
	.section	.nv.constant0.cast_n_641_to_768__kernel,"a",@progbits
	.align	4
.nv.constant0.cast_n_641_to_768__kernel:
	.zero		376


//--------------------- .nv.constant0.cast_n_513_to_640__kernel --------------------------
	.section	.nv.constant0.cast_n_513_to_640__kernel,"a",@progbits
	.align	4
.nv.constant0.cast_n_513_to_640__kernel:
	.zero		376


//--------------------- .nv.constant0.cast_n_385_to_512__kernel --------------------------
	.section	.nv.constant0.cast_n_385_to_512__kernel,"a",@progbits
	.align	4
.nv.constant0.cast_n_385_to_512__kernel:
	.zero		376


//--------------------- .nv.constant0.cast_n_257_to_384__kernel --------------------------
	.section	.nv.constant0.cast_n_257_to_384__kernel,"a",@progbits
	.align	4
.nv.constant0.cast_n_257_to_384__kernel:
	.zero		376


//--------------------- .nv.constant0.cast_n_129_to_256__kernel --------------------------
	.section	.nv.constant0.cast_n_129_to_256__kernel,"a",@progbits
	.align	4
.nv.constant0.cast_n_129_to_256__kernel:
	.zero		376


//--------------------- .nv.constant0.cast_n_1_to_128__kernel --------------------------
	.section	.nv.constant0.cast_n_1_to_128__kernel,"a",@progbits
	.align	4
.nv.constant0.cast_n_1_to_128__kernel:
	.zero		376


//--------------------- .text.cast_n_3969_to_4096__kernel --------------------------
	.section	.text.cast_n_3969_to_4096__kernel,"ax",@progbits
	.sectioninfo	@"SHI_REGISTERS=34"
	.align	128
        .global         cast_n_3969_to_4096__kernel
        .type           cast_n_3969_to_4096__kernel,@function
        .size           cast_n_3969_to_4096__kernel,(.L_x_96 - cast_n_3969_to_4096__kernel)
        .other          cast_n_3969_to_4096__kernel,@"STO_CUDA_ENTRY STV_DEFAULT"
cast_n_3969_to_4096__kernel:
.text.cast_n_3969_to_4096__kernel:
[----:B------:R-:W-:-:S02]  /*0000*/  IMAD.MOV.U32 R1, RZ, RZ, c[0x0][0x28] ;  /* 0x00000a00ff017624 */ /* 0x000fc400078e00ff */
[----:B------:R-:W-:Y:S02]  /*0010*/  IMAD.MOV.U32 R4, RZ, RZ, c[0x0][0x170] ;  /* 0x00005c00ff047624 */ /* 0x000fe400078e00ff */
[----:B------:R-:W-:-:S03]  /*0020*/  IMAD.MOV.U32 R5, RZ, RZ, c[0x0][0x174] ;  /* 0x00005d00ff057624 */ /* 0x000fc600078e00ff */
[----:B------:R-:W-:-:S04]  /*0030*/  ISETP.GE.U32.AND P0, PT, R4, 0x1, PT ;  /* 0x000000010400780c */ /* 0x000fc80003f06070 */
[----:B------:R-:W-:-:S13]  /*0040*/  ISETP.GE.AND.EX P0, PT, R5, RZ, PT, P0 ;  /* 0x000000ff0500720c */ /* 0x000fda0003f06300 */
[----:B------:R-:W-:Y:S05]  /*0050*/  @!P0 EXIT ;  /* 0x000000000000894d */ /* 0x000fea0003800000 */
[C---:B------:R-:W-:Y:S01]  /*0060*/  IADD3 R2, P0, R4.reuse, 0xfff, RZ ;  /* 0x00000fff04027810 */ /* 0x040fe20007f1e0ff */
[----:B------:R-:W0:Y:S01]  /*0070*/  S2UR UR4, SR_CTAID.X ;  /* 0x00000000000479c3 */ /* 0x000e220000002500 */
[----:B------:R-:W1:Y:S01]  /*0080*/  S2R R20, SR_TID.X ;  /* 0x0000000000147919 */ /* 0x000e620000002100 */
[----:B------:R-:W-:Y:S01]  /*0090*/  ISETP.GE.U32.AND P1, PT, R4, 0x1001, PT ;  /* 0x000010010400780c */ /* 0x000fe20003f26070 */
[----:B------:R-:W-:Y:S01]  /*00a0*/  UMOV UR5, URZ ;  /* 0x0000003f00057c82 */ /* 0x000fe20008000000 */
[----:B------:R-:W-:Y:S01]  /*00b0*/  IMAD.X R3, RZ, RZ, c[0x0][0x174], P0 ;  /* 0x00005d00ff037624 */ /* 0x000fe200000e06ff */
[----:B------:R-:W-:Y:S01]  /*00c0*/  ULDC.64 UR6, c[0x0][0x118] ;  /* 0x0000460000067ab9 */ /* 0x000fe20000000a00 */
[----:B------:R-:W-:-:S03]  /*00d0*/  ISETP.GE.AND.EX P1, PT, R5, RZ, PT, P1 ;  /* 0x000000ff0500720c */ /* 0x000fc60003f26310 */
[--C-:B------:R-:W-:Y:S02]  /*00e0*/  SHF.R.S64 R2, R2, 0xc, R3.reuse ;  /* 0x0000000c02027819 */ /* 0x100fe40000001003 */
[----:B------:R-:W-:Y:S02]  /*00f0*/  SHF.R.S32.HI R6, RZ, 0xc, R3 ;  /* 0x0000000cff067819 */ /* 0x000fe40000011403 */
[----:B------:R-:W-:-:S04]  /*0100*/  ISETP.GT.U32.AND P2, PT, R2, 0x1, PT ;  /* 0x000000010200780c */ /* 0x000fc80003f44070 */
[----:B------:R-:W-:-:S04]  /*0110*/  ISETP.GT.AND.EX P2, PT, R6, RZ, PT, P2 ;  /* 0x000000ff0600720c */ /* 0x000fc80003f44320 */
[----:B------:R-:W-:Y:S01]  /*0120*/  SEL R7, R2, 0x1, P2 ;  /* 0x0000000102077807 */ /* 0x000fe20001000000 */
[----:B0-----:R-:W-:-:S03]  /*0130*/  IMAD R27, R6, UR4, RZ ;  /* 0x00000004061b7c24 */ /* 0x001fc6000f8e02ff */
[----:B------:R-:W-:Y:S01]  /*0140*/  LOP3.LUT R0, R7, 0x1, RZ, 0xc0, !PT ;  /* 0x0000000107007812 */ /* 0x000fe200078ec0ff */
[----:B------:R-:W-:Y:S01]  /*0150*/  IMAD.WIDE.U32 R2, R2, UR4, RZ ;  /* 0x0000000402027c25 */ /* 0x000fe2000f8e00ff */
[----:B------:R-:W-:Y:S01]  /*0160*/  UMOV UR4, URZ ;  /* 0x0000003f00047c82 */ /* 0x000fe20008000000 */
[----:B------:R-:W-:Y:S02]  /*0170*/  SEL R6, R6, RZ, P2 ;  /* 0x000000ff06067207 */ /* 0x000fe40001000000 */
[----:B------:R-:W-:Y:S01]  /*0180*/  ISETP.NE.U32.AND P0, PT, R0, RZ, PT ;  /* 0x000000ff0000720c */ /* 0x000fe20003f05070 */
[----:B------:R-:W-:-:S03]  /*0190*/  IMAD.IADD R27, R3, 0x1, R27 ;  /* 0x00000001031b7824 */ /* 0x000fc600078e021b */
[----:B------:R-:W-:Y:S01]  /*01a0*/  ISETP.NE.AND.EX P0, PT, RZ, RZ, PT, P0 ;  /* 0x000000ffff00720c */ /* 0x000fe20003f05300 */
[----:B------:R-:W-:-:S12]  /*01b0*/  @!P1 BRA `(.L_x_0) ;  /* 0x000003f000009947 */ /* 0x000fd80003800000 */
[C---:B-1----:R-:W-:Y:S01]  /*01c0*/  SHF.L.U64.HI R5, R2.reuse, 0xb, R27 ;  /* 0x0000000b02057819 */ /* 0x042fe2000001021b */
[C---:B------:R-:W-:Y:S01]  /*01d0*/  IMAD.SHL.U32 R4, R2.reuse, 0x800, RZ ;  /* 0x0000080002047824 */ /* 0x040fe200078e00ff */
[----:B------:R-:W-:Y:S02]  /*01e0*/  LEA R28, P1, R2, R20, 0x8 ;  /* 0x00000014021c7211 */ /* 0x000fe400078240ff */
[----:B------:R-:W-:Y:S01]  /*01f0*/  IADD3 R9, P2, RZ, -c[0x0][0x170], RZ ;  /* 0x80005c00ff097a10 */ /* 0x000fe20007f5e0ff */
[----:B------:R-:W-:Y:S01]  /*0200*/  IMAD.WIDE.U32 R4, R20, 0x8, R4 ;  /* 0x0000000814047825 */ /* 0x000fe200078e0004 */
[----:B------:R-:W-:Y:S02]  /*0210*/  LEA.HI.X R29, R2, RZ, R27, 0x8, P1 ;  /* 0x000000ff021d7211 */ /* 0x000fe400008f441b */
[----:B------:R-:W-:Y:S01]  /*0220*/  IADD3 R0, P1, R0, -R7, RZ ;  /* 0x8000000700007210 */ /* 0x000fe20007f3e0ff */
[----:B------:R-:W-:Y:S01]  /*0230*/  IMAD.X R7, RZ, RZ, ~c[0x0][0x174], P2 ;  /* 0x80005d00ff077624 */ /* 0x000fe200010e06ff */
[C---:B------:R-:W-:Y:S01]  /*0240*/  LEA R30, P2, R4.reuse, c[0x0][0x168], 0x2 ;  /* 0x00005a00041e7a11 */ /* 0x040fe200078410ff */
[----:B------:R-:W-:Y:S01]  /*0250*/  IMAD.WIDE.U32 R28, R9, 0x140, R28 ;  /* 0x00000140091c7825 */ /* 0x000fe200078e001c */
[----:B------:R-:W-:-:S02]  /*0260*/  LEA R22, P4, R4, c[0x0][0x160], 0x1 ;  /* 0x0000580004167a11 */ /* 0x000fc400078808ff */
[----:B------:R-:W-:Y:S01]  /*0270*/  LEA.HI.X R31, R4, c[0x0][0x16c], R5, 0x2, P2 ;  /* 0x00005b00041f7a11 */ /* 0x000fe200010f1405 */
[----:B------:R-:W-:Y:S01]  /*0280*/  IMAD R7, R7, 0x140, RZ ;  /* 0x0000014007077824 */ /* 0x000fe200078e02ff */
[----:B------:R-:W-:Y:S02]  /*0290*/  IADD3 R30, P3, R30, 0x2000, RZ ;  /* 0x000020001e1e7810 */ /* 0x000fe40007f7e0ff */
[----:B------:R-:W-:Y:S01]  /*02a0*/  IADD3 R22, P5, R22, 0x1000, RZ ;  /* 0x0000100016167810 */ /* 0x000fe20007fbe0ff */
[----:B------:R-:W-:Y:S01]  /*02b0*/  IMAD.IADD R26, R29, 0x1, R7 ;  /* 0x000000011d1a7824 */ /* 0x000fe200078e0207 */
[----:B------:R-:W-:Y:S01]  /*02c0*/  LEA.HI.X R4, R4, c[0x0][0x164], R5, 0x1, P4 ;  /* 0x0000590004047a11 */ /* 0x000fe200020f0c05 */
[----:B------:R-:W-:Y:S02]  /*02d0*/  IMAD.X R29, RZ, RZ, ~R6, P1 ;  /* 0x000000ffff1d7224 */ /* 0x000fe400008e0e06 */
[----:B------:R-:W-:Y:S02]  /*02e0*/  IMAD.X R31, RZ, RZ, R31, P3 ;  /* 0x000000ffff1f7224 */ /* 0x000fe400018e061f */
[----:B------:R-:W-:-:S02]  /*02f0*/  IMAD.X R23, RZ, RZ, R4, P5 ;  /* 0x000000ffff177224 */ /* 0x000fc400028e0604 */
.L_x_1:
[----:B------:R-:W-:-:S04]  /*0300*/  IADD3 R4, P1, R28, 0x100, RZ ;  /* 0x000001001c047810 */ /* 0x000fc80007f3e0ff */
[----:B------:R-:W-:Y:S01]  /*0310*/  ISETP.GT.U32.AND P2, PT, R4, -0x1, PT ;  /* 0xffffffff0400780c */ /* 0x000fe20003f44070 */
[----:B------:R-:W-:Y:S01]  /*0320*/  IMAD.X R4, RZ, RZ, R26, P1 ;  /* 0x000000ffff047224 */ /* 0x000fe200008e061a */
[----:B------:R-:W-:-:S04]  /*0330*/  ISETP.GT.U32.AND P1, PT, R28, -0x1, PT ;  /* 0xffffffff1c00780c */ /* 0x000fc80003f24070 */
[----:B------:R-:W-:Y:S02]  /*0340*/  ISETP.GT.AND.EX P2, PT, R4, -0x1, PT, P2 ;  /* 0xffffffff0400780c */ /* 0x000fe40003f44320 */
[----:B------:R-:W-:-:S11]  /*0350*/  ISETP.GT.AND.EX P1, PT, R26, -0x1, PT, P1 ;  /* 0xffffffff1a00780c */ /* 0x000fd60003f24310 */
[----:B------:R0:W2:Y:S04]  /*0360*/  @!P2 LDG.E.128.CONSTANT R12, [R22.64] ;  /* 0x00000006160ca981 */ /* 0x0000a8000c1e9d00 */
[----:B------:R0:W3:Y:S01]  /*0370*/  @!P1 LDG.E.128.CONSTANT R8, [R22.64+-0x1000] ;  /* 0xfff0000616089981 */ /* 0x0000e2000c1e9d00 */
[----:B------:R-:W-:Y:S01]  /*0380*/  IMAD.MOV.U32 R24, RZ, RZ, R30 ;  /* 0x000000ffff187224 */ /* 0x000fe200078e001e */
[----:B------:R-:W-:Y:S01]  /*0390*/  UIADD3 UR4, UP0, UR4, 0x2, URZ ;  /* 0x0000000204047890 */ /* 0x000fe2000ff1e03f */
[----:B------:R-:W-:-:S03]  /*03a0*/  IMAD.MOV.U32 R25, RZ, RZ, R31 ;  /* 0x000000ffff197224 */ /* 0x000fc600078e001f */
[----:B------:R-:W-:Y:S01]  /*03b0*/  UIADD3.X UR5, URZ, UR5, URZ, UP0, !UPT ;  /* 0x000000053f057290 */ /* 0x000fe200087fe43f */
[----:B------:R-:W-:Y:S02]  /*03c0*/  IADD3 R30, P3, R24, 0x4000, RZ ;  /* 0x00004000181e7810 */ /* 0x000fe40007f7e0ff */
[----:B0-----:R-:W-:-:S03]  /*03d0*/  IADD3 R22, P4, R22, 0x2000, RZ ;  /* 0x0000200016167810 */ /* 0x001fc60007f9e0ff */
[----:B------:R-:W-:Y:S02]  /*03e0*/  IMAD.X R31, RZ, RZ, R25, P3 ;  /* 0x000000ffff1f7224 */ /* 0x000fe400018e0619 */
[----:B------:R-:W-:Y:S02]  /*03f0*/  IMAD.X R23, RZ, RZ, R23, P4 ;  /* 0x000000ffff177224 */ /* 0x000fe400020e0617 */
[--C-:B--2---:R-:W-:Y:S02]  /*0400*/  @!P2 HADD2.F32 R16, -RZ, R12.reuse.H0_H0 ;  /* 0x2000000cff10a230 */ /* 0x104fe40000004100 */
[----:B------:R-:W-:Y:S02]  /*0410*/  @!P2 HADD2.F32 R17, -RZ, R12.H1_H1 ;  /* 0x3000000cff11a230 */ /* 0x000fe40000004100 */
[--C-:B------:R-:W-:Y:S02]  /*0420*/  @!P2 HADD2.F32 R18, -RZ, R13.reuse.H0_H0 ;  /* 0x2000000dff12a230 */ /* 0x100fe40000004100 */
[----:B------:R-:W-:-:S02]  /*0430*/  @!P2 HADD2.F32 R19, -RZ, R13.H1_H1 ;  /* 0x3000000dff13a230 */ /* 0x000fc40000004100 */
[--C-:B------:R-:W-:Y:S02]  /*0440*/  @!P2 HADD2.F32 R12, -RZ, R14.reuse.H0_H0 ;  /* 0x2000000eff0ca230 */ /* 0x100fe40000004100 */
[----:B------:R-:W-:Y:S01]  /*0450*/  @!P2 HADD2.F32 R13, -RZ, R14.H1_H1 ;  /* 0x3000000eff0da230 */ /* 0x000fe20000004100 */
[----:B------:R0:W-:Y:S01]  /*0460*/  @!P2 STG.E.128 [R24.64], R16 ;  /* 0x000000101800a986 */ /* 0x0001e2000c101d06 */
[--C-:B------:R-:W-:Y:S02]  /*0470*/  @!P2 HADD2.F32 R14, -RZ, R15.reuse.H0_H0 ;  /* 0x2000000fff0ea230 */ /* 0x100fe40000004100 */
[----:B------:R-:W-:Y:S02]  /*0480*/  @!P2 HADD2.F32 R15, -RZ, R15.H1_H1 ;  /* 0x3000000fff0fa230 */ /* 0x000fe40000004100 */
[--C-:B---3--:R-:W-:Y:S02]  /*0490*/  @!P1 HADD2.F32 R4, -RZ, R8.reuse.H0_H0 ;  /* 0x20000008ff049230 */ /* 0x108fe40000004100 */
[----:B------:R-:W-:Y:S01]  /*04a0*/  @!P1 HADD2.F32 R5, -RZ, R8.H1_H1 ;  /* 0x30000008ff059230 */ /* 0x000fe20000004100 */
[----:B------:R1:W-:Y:S01]  /*04b0*/  @!P2 STG.E.128 [R24.64+0x10], R12 ;  /* 0x0000100c1800a986 */ /* 0x0003e2000c101d06 */
[----:B------:R-:W-:-:S02]  /*04c0*/  @!P1 HADD2.F32 R6, -RZ, R9.H0_H0 ;  /* 0x20000009ff069230 */ /* 0x000fc40000004100 */
[----:B------:R-:W-:Y:S02]  /*04d0*/  @!P1 HADD2.F32 R7, -RZ, R9.H1_H1 ;  /* 0x30000009ff079230 */ /* 0x000fe40000004100 */
[--C-:B------:R-:W-:Y:S02]  /*04e0*/  @!P1 HADD2.F32 R8, -RZ, R10.reuse.H0_H0 ;  /* 0x2000000aff089230 */ /* 0x100fe40000004100 */
[----:B------:R-:W-:Y:S01]  /*04f0*/  @!P1 HADD2.F32 R9, -RZ, R10.H1_H1 ;  /* 0x3000000aff099230 */ /* 0x000fe20000004100 */
[----:B------:R1:W-:Y:S01]  /*0500*/  @!P1 STG.E.128 [R24.64+-0x2000], R4 ;  /* 0xffe0000418009986 */ /* 0x0003e2000c101d06 */
[--C-:B------:R-:W-:Y:S01]  /*0510*/  @!P1 HADD2.F32 R10, -RZ, R11.reuse.H0_H0 ;  /* 0x2000000bff0a9230 */ /* 0x100fe20000004100 */
[----:B0-----:R-:W-:Y:S01]  /*0520*/  IADD3 R16, P2, R0, UR4, RZ ;  /* 0x0000000400107c10 */ /* 0x001fe2000ff5e0ff */
[----:B------:R-:W-:-:S05]  /*0530*/  @!P1 HADD2.F32 R11, -RZ, R11.H1_H1 ;  /* 0x3000000bff0b9230 */ /* 0x000fca0000004100 */
[----:B------:R1:W-:Y:S01]  /*0540*/  @!P1 STG.E.128 [R24.64+-0x1ff0], R8 ;  /* 0xffe0100818009986 */ /* 0x0003e2000c101d06 */
[----:B------:R-:W-:Y:S02]  /*0550*/  ISETP.NE.U32.AND P1, PT, R16, RZ, PT ;  /* 0x000000ff1000720c */ /* 0x000fe40003f25070 */
[----:B------:R-:W-:Y:S02]  /*0560*/  IADD3.X R16, R29, UR5, RZ, P2, !PT ;  /* 0x000000051d107c10 */ /* 0x000fe400097fe4ff */
[----:B------:R-:W-:Y:S02]  /*0570*/  IADD3 R28, P2, R28, 0x200, RZ ;  /* 0x000002001c1c7810 */ /* 0x000fe40007f5e0ff */
[----:B------:R-:W-:-:S03]  /*0580*/  ISETP.NE.AND.EX P1, PT, R16, RZ, PT, P1 ;  /* 0x000000ff1000720c */ /* 0x000fc60003f25310 */
[----:B------:R-:W-:-:S10]  /*0590*/  IMAD.X R26, RZ, RZ, R26, P2 ;  /* 0x000000ffff1a7224 */ /* 0x000fd400010e061a */
[----:B-1----:R-:W-:Y:S05]  /*05a0*/  @P1 BRA `(.L_x_1) ;  /* 0xfffffd5000001947 */ /* 0x002fea000383ffff */
.L_x_0:
[----:B-1----:R-:W-:Y:S05]  /*05b0*/  @!P0 EXIT ;  /* 0x000000000000894d */ /* 0x002fea0003800000 */
[----:B------:R-:W-:Y:S01]  /*05c0*/  IMAD.MOV.U32 R7, RZ, RZ, c[0x0][0x170] ;  /* 0x00005c00ff077624 */ /* 0x000fe200078e00ff */
[----:B------:R-:W-:Y:S01]  /*05d0*/  IADD3 R5, P0, R2, UR4, RZ ;  /* 0x0000000402057c10 */ /* 0x000fe2000ff1e0ff */
[----:B------:R-:W-:Y:S01]  /*05e0*/  IMAD.MOV.U32 R21, RZ, RZ, RZ ;  /* 0x000000ffff157224 */ /* 0x000fe200078e00ff */
[----:B------:R-:W-:Y:S02]  /*05f0*/  ULDC UR4, c[0x0][0x174] ;  /* 0x00005d0000047ab9 */ /* 0x000fe40000000800 */
[----:B------:R-:W-:Y:S01]  /*0600*/  UIMAD UR4, UR4, -0x140, URZ ;  /* 0xfffffec0040478a4 */ /* 0x000fe2000f8e023f */
[----:B------:R-:W-:Y:S01]  /*0610*/  IMAD.WIDE.U32 R2, R7, -0x140, R20 ;  /* 0xfffffec007027825 */ /* 0x000fe200078e0014 */
[----:B------:R-:W-:-:S04]  /*0620*/  IADD3.X R4, R27, UR5, RZ, P0, !PT ;  /* 0x000000051b047c10 */ /* 0x000fc800087fe4ff */
[----:B------:R-:W-:Y:S02]  /*0630*/  LEA R2, P1, R5, R2, 0x8 ;  /* 0x0000000205027211 */ /* 0x000fe400078240ff */
[----:B------:R-:W-:Y:S02]  /*0640*/  IADD3 R0, R3, UR4, -R7 ;  /* 0x0000000403007c10 */ /* 0x000fe4000fffe807 */
[----:B------:R-:W-:Y:S02]  /*0650*/  ISETP.GT.U32.AND P0, PT, R2, -0x1, PT ;  /* 0xffffffff0200780c */ /* 0x000fe40003f04070 */
[----:B------:R-:W-:-:S04]  /*0660*/  LEA.HI.X R0, R5, R0, R4, 0x8, P1 ;  /* 0x0000000005007211 */ /* 0x000fc800008f4404 */
[----:B------:R-:W-:-:S13]  /*0670*/  ISETP.GT.AND.EX P0, PT, R0, -0x1, PT, P0 ;  /* 0xffffffff0000780c */ /* 0x000fda0003f04300 */
[----:B------:R-:W-:Y:S05]  /*0680*/  @P0 EXIT ;  /* 0x000000000000094d */ /* 0x000fea0003800000 */
[C---:B------:R-:W-:Y:S01]  /*0690*/  SHF.L.U64.HI R3, R5.reuse, 0xb, R4 ;  /* 0x0000000b05037819 */ /* 0x040fe20000010204 */
[----:B------:R-:W-:-:S04]  /*06a0*/  IMAD.SHL.U32 R2, R5, 0x800, RZ ;  /* 0x0000080005027824 */ /* 0x000fc800078e00ff */
[----:B------:R-:W-:-:S05]  /*06b0*/  IMAD.WIDE.U32 R20, R20, 0x8, R2 ;  /* 0x0000000814147825 */ /* 0x000fca00078e0002 */
[----:B------:R-:W-:-:S04]  /*06c0*/  LEA R4, P0, R20, c[0x0][0x160], 0x1 ;  /* 0x0000580014047a11 */ /* 0x000fc800078008ff */
[----:B------:R-:W-:-:S06]  /*06d0*/  LEA.HI.X R5, R20, c[0x0][0x164], R21, 0x1, P0 ;  /* 0x0000590014057a11 */ /* 0x000fcc00000f0c15 */
[----:B------:R-:W2:Y:S01]  /*06e0*/  LDG.E.128.CONSTANT R4, [R4.64] ;  /* 0x0000000604047981 */ /* 0x000ea2000c1e9d00 */
[----:B------:R-:W-:-:S04]  /*06f0*/  LEA R2, P0, R20, c[0x0][0x168], 0x2 ;  /* 0x00005a0014027a11 */ /* 0x000fc800078010ff */
[----:B------:R-:W-:Y:S01]  /*0700*/  LEA.HI.X R3, R20, c[0x0][0x16c], R21, 0x2, P0 ;  /* 0x00005b0014037a11 */ /* 0x000fe200000f1415 */
[--C-:B--2---:R-:W-:Y:S02]  /*0710*/  HADD2.F32 R8, -RZ, R4.reuse.H0_H0 ;  /* 0x20000004ff087230 */ /* 0x104fe40000004100 */
[----:B------:R-:W-:Y:S02]  /*0720*/  HADD2.F32 R9, -RZ, R4.H1_H1 ;  /* 0x30000004ff097230 */ /* 0x000fe40000004100 */
[--C-:B------:R-:W-:Y:S02]  /*0730*/  HADD2.F32 R10, -RZ, R5.reuse.H0_H0 ;  /* 0x20000005ff0a7230 */ /* 0x100fe40000004100 */
[----:B------:R-:W-:Y:S02]  /*0740*/  HADD2.F32 R11, -RZ, R5.H1_H1 ;  /* 0x30000005ff0b7230 */ /* 0x000fe40000004100 */
[--C-:B------:R-:W-:Y:S02]  /*0750*/  HADD2.F32 R12, -RZ, R6.reuse.H0_H0 ;  /* 0x20000006ff0c7230 */ /* 0x100fe40000004100 */
[----:B------:R-:W-:Y:S01]  /*0760*/  HADD2.F32 R13, -RZ, R6.H1_H1 ;  /* 0x30000006ff0d7230 */ /* 0x000fe20000004100 */
[----:B------:R-:W-:Y:S01]  /*0770*/  STG.E.128 [R2.64], R8 ;  /* 0x0000000802007986 */ /* 0x000fe2000c101d06 */
[----:B------:R-:W-:-:S02]  /*0780*/  HADD2.F32 R14, -RZ, R7.H0_H0 ;  /* 0x20000007ff0e7230 */ /* 0x000fc40000004100 */
[----:B------:R-:W-:-:S05]  /*0790*/  HADD2.F32 R15, -RZ, R7.H1_H1 ;  /* 0x30000007ff0f7230 */ /* 0x000fca0000004100 */
[----:B------:R-:W-:Y:S01]  /*07a0*/  STG.E.128 [R2.64+0x10], R12 ;  /* 0x0000100c02007986 */ /* 0x000fe2000c101d06 */
[----:B------:R-:W-:Y:S05]  /*07b0*/  EXIT ;  /* 0x000000000000794d */ /* 0x000fea0003800000 */
.L_x_2:
[----:B------:R-:W-:-:S00]  /*07c0*/  BRA `(.L_x_2) ;  /* 0xfffffff000007947 */ /* 0x000fc0000383ffff */
[----:B------:R-:W-:-:S00]  /*07d0*/  NOP ;  /* 0x0000000000007918 */ /* 0x000fc00000000000 */
        /* <DEDUP_REMOVED lines=10> */
.L_x_96:


//--------------------- .text.cast_n_3841_to_3968__kernel --------------------------
	.section	.text.cast_n_3841_to_3968__kernel,"ax",@progbits
	.sectioninfo	@"SHI_REGISTERS=35"
	.align	128
        .global         cast_n_3841_to_3968__kernel
        .type           cast_n_3841_to_3968__kernel,@function
        .size           cast_n_3841_to_3968__kernel,(.L_x_97 - cast_n_3841_to_3968__kernel)
        .other          cast_n_3841_to_3968__kernel,@"STO_CUDA_ENTRY STV_DEFAULT"
cast_n_3841_to_3968__kernel:
.text.cast_n_3841_to_3968__kernel:
[----:B------:R-:W-:-:S02]  /*0000*/  IMAD.MOV.U32 R1, RZ, RZ, c[0x0][0x28] ;  /* 0x00000a00ff017624 */ /* 0x000fc400078e00ff */
[----:B------:R-:W-:-:S05]  /*0010*/  IMAD.MOV.U32 R8, RZ, RZ, c[0x0][0x170] ;  /* 0x00005c00ff087624 */ /* 0x000fca00078e00ff */
[----:B------:R-:W-:-:S05]  /*0020*/  IADD3 R8, P0, R8, 0xf7f, RZ ;  /* 0x00000f7f08087810 */ /* 0x000fca0007f1e0ff */
[----:B------:R-:W-:-:S04]  /*0030*/  IMAD.X R9, RZ, RZ, c[0x0][0x174], P0 ;  /* 0x00005d00ff097624 */ /* 0x000fc800000e06ff */
[----:B------:R-:W-:-:S06]  /*0040*/  IMAD.WIDE.U32 R2, R9, 0x10842109, RZ ;  /* 0x1084210909027825 */ /* 0x000fcc00078e00ff */
[----:B------:R-:W-:-:S04]  /*0050*/  IMAD.WIDE.U32 R4, P0, R8, -0x7bdef7be, R2 ;  /* 0x8421084208047825 */ /* 0x000fc80007800002 */
[C---:B------:R-:W-:Y:S01]  /*0060*/  IMAD.WIDE.U32 R2, R8.reuse, 0x10842109, RZ ;  /* 0x1084210908027825 */ /* 0x040fe200078e00ff */
[----:B------:R-:W-:-:S04]  /*0070*/  IADD3 R6, P1, R8, R5, RZ ;  /* 0x0000000508067210 */ /* 0x000fc80007f3e0ff */
[----:B------:R-:W-:Y:S02]  /*0080*/  IADD3.X R7, RZ, R9, RZ, P0, P1 ;  /* 0x00000009ff077210 */ /* 0x000fe400007e24ff */
[----:B------:R-:W-:Y:S02]  /*0090*/  IADD3 RZ, P0, R3, R4, RZ ;  /* 0x0000000403ff7210 */ /* 0x000fe40007f1e0ff */
[----:B------:R-:W-:-:S03]  /*00a0*/  ISETP.LT.AND P1, PT, R9, RZ, PT ;  /* 0x000000ff0900720c */ /* 0x000fc60003f21270 */
[----:B------:R-:W-:-:S05]  /*00b0*/  IMAD.WIDE.U32.X R2, R9, -0x7bdef7be, R6, P0 ;  /* 0x8421084209027825 */ /* 0x000fca00000e0406 */
[----:B------:R-:W-:-:S05]  /*00c0*/  IADD3 R10, P0, -R8, R2, RZ ;  /* 0x00000002080a7210 */ /* 0x000fca0007f1e1ff */
[----:B------:R-:W-:Y:S01]  /*00d0*/  IMAD.X R2, R3, 0x1, ~R9, P0 ;  /* 0x0000000103027824 */ /* 0x000fe200000e0e09 */
[----:B------:R-:W-:-:S04]  /*00e0*/  IADD3 R3, P0, R10, -0x10842109, RZ ;  /* 0xef7bdef70a037810 */ /* 0x000fc80007f1e0ff */
[----:B------:R-:W-:Y:S02]  /*00f0*/  IADD3.X R11, R2, 0x7bdef7bd, RZ, P0, !PT ;  /* 0x7bdef7bd020b7810 */ /* 0x000fe400007fe4ff */
[----:B------:R-:W-:Y:S02]  /*0100*/  SEL R10, R3, R10, P1 ;  /* 0x0000000a030a7207 */ /* 0x000fe40000800000 */
[----:B------:R-:W-:-:S04]  /*0110*/  SEL R11, R11, R2, P1 ;  /* 0x000000020b0b7207 */ /* 0x000fc80000800000 */
[----:B------:R-:W-:-:S04]  /*0120*/  SHF.R.S64 R10, R10, 0xb, R11 ;  /* 0x0000000b0a0a7819 */ /* 0x000fc8000000100b */
[----:B------:R-:W-:-:S04]  /*0130*/  LEA.HI R10, P0, R11, R10, RZ, 0x1 ;  /* 0x0000000a0b0a7211 */ /* 0x000fc800078108ff */
[----:B------:R-:W-:Y:S01]  /*0140*/  LEA.HI.X.SX32 R11, R11, RZ, 0x15, P0 ;  /* 0x000000ff0b0b7211 */ /* 0x000fe200000faeff */
[----:B------:R-:W-:-:S04]  /*0150*/  IMAD.HI.U32 R9, R10, -0xf80, R8 ;  /* 0xfffff0800a097827 */ /* 0x000fc800078e0008 */
[----:B------:R-:W-:-:S05]  /*0160*/  IMAD R6, R11, -0xf80, RZ ;  /* 0xfffff0800b067824 */ /* 0x000fca00078e02ff */
[----:B------:R-:W-:-:S04]  /*0170*/  IADD3 R6, R9, -R10, R6 ;  /* 0x8000000a09067210 */ /* 0x000fc80007ffe006 */
[--C-:B------:R-:W-:Y:S02]  /*0180*/  SHF.R.S32.HI R7, RZ, 0x1f, R6.reuse ;  /* 0x0000001fff077819 */ /* 0x100fe40000011406 */
[----:B------:R-:W-:Y:S02]  /*0190*/  SHF.R.S32.HI R6, RZ, 0x1f, R6 ;  /* 0x0000001fff067819 */ /* 0x000fe40000011406 */
[----:B------:R-:W-:-:S04]  /*01a0*/  IADD3 R2, P1, R7, R10, RZ ;  /* 0x0000000a07027210 */ /* 0x000fc80007f3e0ff */
[----:B------:R-:W-:Y:S01]  /*01b0*/  ISETP.GE.U32.AND P0, PT, R2, 0x1, PT ;  /* 0x000000010200780c */ /* 0x000fe20003f06070 */
[----:B------:R-:W-:-:S05]  /*01c0*/  IMAD.X R0, R6, 0x1, R11, P1 ;  /* 0x0000000106007824 */ /* 0x000fca00008e060b */
[----:B------:R-:W-:-:S13]  /*01d0*/  ISETP.GE.AND.EX P0, PT, R0, RZ, PT, P0 ;  /* 0x000000ff0000720c */ /* 0x000fda0003f06300 */
[----:B------:R-:W-:Y:S05]  /*01e0*/  @!P0 EXIT ;  /* 0x000000000000894d */ /* 0x000fea0003800000 */
[----:B------:R-:W0:Y:S01]  /*01f0*/  S2UR UR4, SR_CTAID.X ;  /* 0x00000000000479c3 */ /* 0x000e220000002500 */
[----:B------:R-:W1:Y:S01]  /*0200*/  S2R R20, SR_TID.X ;  /* 0x0000000000147919 */ /* 0x000e620000002100 */
[C---:B------:R-:W-:Y:S01]  /*0210*/  ISETP.NE.U32.AND P1, PT, R2.reuse, 0x1, PT ;  /* 0x000000010200780c */ /* 0x040fe20003f25070 */
[----:B------:R-:W-:Y:S01]  /*0220*/  UMOV UR5, URZ ;  /* 0x0000003f00057c82 */ /* 0x000fe20008000000 */
[----:B------:R-:W-:Y:S01]  /*0230*/  LOP3.LUT R26, R2, 0x1, RZ, 0xc0, !PT ;  /* 0x00000001021a7812 */ /* 0x000fe200078ec0ff */
[----:B------:R-:W-:Y:S01]  /*0240*/  ULDC.64 UR6, c[0x0][0x118] ;  /* 0x0000460000067ab9 */ /* 0x000fe20000000a00 */
[----:B------:R-:W-:Y:S02]  /*0250*/  ISETP.NE.AND.EX P1, PT, R0, RZ, PT, P1 ;  /* 0x000000ff0000720c */ /* 0x000fe40003f25310 */
[----:B------:R-:W-:-:S04]  /*0260*/  ISETP.NE.U32.AND P0, PT, R26, RZ, PT ;  /* 0x000000ff1a00720c */ /* 0x000fc80003f05070 */
[----:B------:R-:W-:Y:S01]  /*0270*/  ISETP.NE.AND.EX P0, PT, RZ, RZ, PT, P0 ;  /* 0x000000ffff00720c */ /* 0x000fe20003f05300 */
[----:B0-----:R-:W-:Y:S02]  /*0280*/  IMAD R27, R0, UR4, RZ ;  /* 0x00000004001b7c24 */ /* 0x001fe4000f8e02ff */
[----:B------:R-:W-:Y:S01]  /*0290*/  IMAD.WIDE.U32 R2, R2, UR4, RZ ;  /* 0x0000000402027c25 */ /* 0x000fe2000f8e00ff */
[----:B------:R-:W-:-:S03]  /*02a0*/  UMOV UR4, URZ ;  /* 0x0000003f00047c82 */ /* 0x000fc60008000000 */
[----:B------:R-:W-:Y:S01]  /*02b0*/  IMAD.IADD R27, R3, 0x1, R27 ;  /* 0x00000001031b7824 */ /* 0x000fe200078e021b */
[----:B------:R-:W-:Y:S05]  /*02c0*/  @!P1 BRA `(.L_x_3) ;  /* 0x000003f000009947 */ /* 0x000fea0003800000 */
[C---:B-1----:R-:W-:Y:S01]  /*02d0*/  SHF.L.U64.HI R5, R2.reuse, 0xb, R27 ;  /* 0x0000000b02057819 */ /* 0x042fe2000001021b */
[C---:B------:R-:W-:Y:S01]  /*02e0*/  IMAD.SHL.U32 R4, R2.reuse, 0x800, RZ ;  /* 0x0000080002047824 */ /* 0x040fe200078e00ff */
[----:B------:R-:W-:Y:S02]  /*02f0*/  LEA R30, P1, R2, R20, 0x8 ;  /* 0x00000014021e7211 */ /* 0x000fe400078240ff */
[----:B------:R-:W-:Y:S01]  /*0300*/  IADD3 R26, P3, P4, -R10, R26, -R7 ;  /* 0x0000001a0a1a7210 */ /* 0x000fe20007c7e907 */
[----:B------:R-:W-:Y:S01]  /*0310*/  IMAD.WIDE.U32 R4, R20, 0x8, R4 ;  /* 0x0000000814047825 */ /* 0x000fe200078e0004 */
[----:B------:R-:W-:Y:S02]  /*0320*/  IADD3 R7, P2, RZ, -c[0x0][0x170], RZ ;  /* 0x80005c00ff077a10 */ /* 0x000fe40007f5e0ff */
[----:B------:R-:W-:Y:S02]  /*0330*/  LEA.HI.X R31, R2, RZ, R27, 0x8, P1 ;  /* 0x000000ff021f7211 */ /* 0x000fe400008f441b */
[----:B------:R-:W-:Y:S01]  /*0340*/  IADD3.X R0, ~R11, RZ, ~R6, P3, P4 ;  /* 0x000000ff0b007210 */ /* 0x000fe20001fe8d06 */
        /* <DEDUP_REMOVED lines=10> */
[----:B------:R-:W-:-:S04]  /*03f0*/  IMAD.X R32, RZ, RZ, R32, P2 ;  /* 0x000000ffff207224 */ /* 0x000fc800010e0620 */
[----:B------:R-:W-:-:S02]  /*0400*/  IMAD.X R23, RZ, RZ, R4, P4 ;  /* 0x000000ffff177224 */ /* 0x000fc400020e0604 */
.L_x_4:
        /* <DEDUP_REMOVED lines=43> */
.L_x_3:
        /* <DEDUP_REMOVED lines=33> */
.L_x_5:
        /* <DEDUP_REMOVED lines=11> */
.L_x_97:


//--------------------- .text.cast_n_3713_to_3840__kernel --------------------------
	.section	.text.cast_n_3713_to_3840__kernel,"ax",@progbits
	.sectioninfo	@"SHI_REGISTERS=35"
	.align	128
        .global         cast_n_3713_to_3840__kernel
        .type           cast_n_3713_to_3840__kernel,@function
        .size           cast_n_3713_to_3840__kernel,(.L_x_98 - cast_n_3713_to_3840__kernel)
        .other          cast_n_3713_to_3840__kernel,@"STO_CUDA_ENTRY STV_DEFAULT"
cast_n_3713_to_3840__kernel:
.text.cast_n_3713_to_3840__kernel:
[----:B------:R-:W-:-:S02]  /*0000*/  IMAD.MOV.U32 R1, RZ, RZ, c[0x0][0x28] ;  /* 0x00000a00ff017624 */ /* 0x000fc400078e00ff */
[----:B------:R-:W-:-:S05]  /*0010*/  IMAD.MOV.U32 R8, RZ, RZ, c[0x0][0x170] ;  /* 0x00005c00ff087624 */ /* 0x000fca00078e00ff */
[----:B------:R-:W-:-:S05]  /*0020*/  IADD3 R8, P0, R8, 0xeff, RZ ;  /* 0x00000eff08087810 */ /* 0x000fca0007f1e0ff */
[----:B------:R-:W-:-:S04]  /*0030*/  IMAD.X R9, RZ, RZ, c[0x0][0x174], P0 ;  /* 0x00005d00ff097624 */ /* 0x000fc800000e06ff */
[----:B------:R-:W-:-:S06]  /*0040*/  IMAD.WIDE.U32 R2, R9, -0x77777777, RZ ;  /* 0x8888888909027825 */ /* 0x000fcc00078e00ff */
[----:B------:R-:W-:-:S04]  /*0050*/  IMAD.WIDE.U32 R4, P0, R8, -0x77777778, R2 ;  /* 0x8888888808047825 */ /* 0x000fc80007800002 */
[C---:B------:R-:W-:Y:S01]  /*0060*/  IMAD.WIDE.U32 R2, R8.reuse, -0x77777777, RZ ;  /* 0x8888888908027825 */ /* 0x040fe200078e00ff */
[----:B------:R-:W-:-:S04]  /*0070*/  IADD3 R6, P1, R8, R5, RZ ;  /* 0x0000000508067210 */ /* 0x000fc80007f3e0ff */
[----:B------:R-:W-:Y:S02]  /*0080*/  IADD3.X R7, RZ, R9, RZ, P0, P1 ;  /* 0x00000009ff077210 */ /* 0x000fe400007e24ff */
[----:B------:R-:W-:Y:S02]  /*0090*/  IADD3 RZ, P0, R3, R4, RZ ;  /* 0x0000000403ff7210 */ /* 0x000fe40007f1e0ff */
[----:B------:R-:W-:-:S03]  /*00a0*/  ISETP.LT.AND P1, PT, R9, RZ, PT ;  /* 0x000000ff0900720c */ /* 0x000fc60003f21270 */
[----:B------:R-:W-:-:S05]  /*00b0*/  IMAD.WIDE.U32.X R2, R9, -0x77777778, R6, P0 ;  /* 0x8888888809027825 */ /* 0x000fca00000e0406 */
[----:B------:R-:W-:-:S05]  /*00c0*/  IADD3 R10, P0, -R8, R2, RZ ;  /* 0x00000002080a7210 */ /* 0x000fca0007f1e1ff */
[----:B------:R-:W-:Y:S01]  /*00d0*/  IMAD.X R2, R3, 0x1, ~R9, P0 ;  /* 0x0000000103027824 */ /* 0x000fe200000e0e09 */
[----:B------:R-:W-:-:S04]  /*00e0*/  IADD3 R3, P0, R10, 0x77777777, RZ ;  /* 0x777777770a037810 */ /* 0x000fc80007f1e0ff */
        /* <DEDUP_REMOVED lines=50> */
.L_x_7:
        /* <DEDUP_REMOVED lines=43> */
.L_x_6:
        /* <DEDUP_REMOVED lines=33> */
.L_x_8:
        /* <DEDUP_REMOVED lines=11> */
.L_x_98:


//--------------------- .text.cast_n_3585_to_3712__kernel --------------------------
	.section	.text.cast_n_3585_to_3712__kernel,"ax",@progbits
	.sectioninfo	@"SHI_REGISTERS=35"
	.align	128
        .global         cast_n_3585_to_3712__kernel
        .type           cast_n_3585_to_3712__kernel,@function
        .size           cast_n_3585_to_3712__kernel,(.L_x_99 - cast_n_3585_to_3712__kernel)
        .other          cast_n_3585_to_3712__kernel,@"STO_CUDA_ENTRY STV_DEFAULT"
cast_n_3585_to_3712__kernel:
.text.cast_n_3585_to_3712__kernel:
[----:B------:R-:W-:-:S02]  /*0000*/  IMAD.MOV.U32 R1, RZ, RZ, c[0x0][0x28] ;  /* 0x00000a00ff017624 */ /* 0x000fc400078e00ff */
[----:B------:R-:W-:-:S05]  /*0010*/  IMAD.MOV.U32 R8, RZ, RZ, c[0x0][0x170] ;  /* 0x00005c00ff087624 */ /* 0x000fca00078e00ff */
[----:B------:R-:W-:-:S05]  /*0020*/  IADD3 R8, P0, R8, 0xe7f, RZ ;  /* 0x00000e7f08087810 */ /* 0x000fca0007f1e0ff */
[----:B------:R-:W-:-:S04]  /*0030*/  IMAD.X R9, RZ, RZ, c[0x0][0x174], P0 ;  /* 0x00005d00ff097624 */ /* 0x000fc800000e06ff */
[C---:B------:R-:W-:Y:S01]  /*0040*/  IMAD.WIDE.U32 R2, R9.reuse, 0x69ee5847, RZ ;  /* 0x69ee584709027825 */ /* 0x040fe200078e00ff */
[----:B------:R-:W-:-:S05]  /*0050*/  ISETP.LT.AND P1, PT, R9, RZ, PT ;  /* 0x000000ff0900720c */ /* 0x000fca0003f21270 */
[----:B------:R-:W-:-:S04]  /*0060*/  IMAD.WIDE.U32 R4, P0, R8, 0x469ee584, R2 ;  /* 0x469ee58408047825 */ /* 0x000fc80007800002 */
[----:B------:R-:W-:-:S04]  /*0070*/  IMAD.WIDE.U32 R2, R8, 0x69ee5847, RZ ;  /* 0x69ee584708027825 */ /* 0x000fc800078e00ff */
[----:B------:R-:W-:Y:S01]  /*0080*/  IMAD.X R7, RZ, RZ, RZ, P0 ;  /* 0x000000ffff077224 */ /* 0x000fe200000e06ff */
[----:B------:R-:W-:Y:S01]  /*0090*/  IADD3 RZ, P0, R3, R4, RZ ;  /* 0x0000000403ff7210 */ /* 0x000fe20007f1e0ff */
[----:B------:R-:W-:-:S04]  /*00a0*/  IMAD.MOV.U32 R6, RZ, RZ, R5 ;  /* 0x000000ffff067224 */ /* 0x000fc800078e0005 */
[----:B------:R-:W-:-:S05]  /*00b0*/  IMAD.WIDE.U32.X R2, R9, 0x469ee584, R6, P0 ;  /* 0x469ee58409027825 */ /* 0x000fca00000e0406 */
[----:B------:R-:W-:-:S04]  /*00c0*/  IADD3 R5, P0, R2, -0x69ee5847, RZ ;  /* 0x9611a7b902057810 */ /* 0x000fc80007f1e0ff */
[----:B------:R-:W-:Y:S02]  /*00d0*/  IADD3.X R7, R3, -0x469ee585, RZ, P0, !PT ;  /* 0xb9611a7b03077810 */ /* 0x000fe400007fe4ff */
        /* <DEDUP_REMOVED lines=49> */
.L_x_10:
        /* <DEDUP_REMOVED lines=43> */
.L_x_9:
        /* <DEDUP_REMOVED lines=33> */
.L_x_11:
        /* <DEDUP_REMOVED lines=13> */
.L_x_99:


//--------------------- .text.cast_n_3457_to_3584__kernel --------------------------
	.section	.text.cast_n_3457_to_3584__kernel,"ax",@progbits
	.sectioninfo	@"SHI_REGISTERS=35"
	.align	128
        .global         cast_n_3457_to_3584__kernel
        .type           cast_n_3457_to_3584__kernel,@function
        .size           cast_n_3457_to_3584__kernel,(.L_x_100 - cast_n_3457_to_3584__kernel)
        .other          cast_n_3457_to_3584__kernel,@"STO_CUDA_ENTRY STV_DEFAULT"
cast_n_3457_to_3584__kernel:
.text.cast_n_3457_to_3584__kernel:
        /* <DEDUP_REMOVED lines=63> */
.L_x_13:
        /* <DEDUP_REMOVED lines=43> */
.L_x_12:
        /* <DEDUP_REMOVED lines=33> */
.L_x_14:
        /* <DEDUP_REMOVED lines=13> */
.L_x_100:


//--------------------- .text.cast_n_3329_to_3456__kernel --------------------------
	.section	.text.cast_n_3329_to_3456__kernel,"ax",@progbits
	.sectioninfo	@"SHI_REGISTERS=35"
	.align	128
        .global         cast_n_3329_to_3456__kernel
        .type           cast_n_3329_to_3456__kernel,@function
        .size           cast_n_3329_to_3456__kernel,(.L_x_101 - cast_n_3329_to_3456__kernel)
        .other          cast_n_3329_to_3456__kernel,@"STO_CUDA_ENTRY STV_DEFAULT"
cast_n_3329_to_3456__kernel:
.text.cast_n_3329_to_3456__kernel:
        /* <DEDUP_REMOVED lines=63> */
.L_x_16:
        /* <DEDUP_REMOVED lines=43> */
.L_x_15:
        /* <DEDUP_REMOVED lines=33> */
.L_x_17:
        /* <DEDUP_REMOVED lines=13> */
.L_x_101:


//--------------------- .text.cast_n_3201_to_3328__kernel --------------------------
	.section	.text.cast_n_3201_to_3328__kernel,"ax",@progbits
	.sectioninfo	@"SHI_REGISTERS=35"
	.align	128
        .global         cast_n_3201_to_3328__kernel
        .type           cast_n_3201_to_3328__kernel,@function
        .size           cast_n_3201_to_3328__kernel,(.L_x_102 - cast_n_3201_to_3328__kernel)
        .other          cast_n_3201_to_3328__kernel,@"STO_CUDA_ENTRY STV_DEFAULT"
cast_n_3201_to_3328__kernel:
.text.cast_n_3201_to_3328__kernel:
[----:B------:R-:W-:-:S02]  /*0000*/  IMAD.MOV.U32 R1, RZ, RZ, c[0x0][0x28] ;  /* 0x00000a00ff017624 */ /* 0x000fc400078e00ff */
[----:B------:R-:W-:-:S05]  /*0010*/  IMAD.MOV.U32 R8, RZ, RZ, c[0x0][0x170] ;  /* 0x00005c00ff087624 */ /* 0x000fca00078e00ff */
[----:B------:R-:W-:-:S05]  /*0020*/  IADD3 R8, P0, R8, 0xcff, RZ ;  /* 0x00000cff08087810 */ /* 0x000fca0007f1e0ff */
[----:B------:R-:W-:-:S04]  /*0030*/  IMAD.X R9, RZ, RZ, c[0x0][0x174], P0 ;  /* 0x00005d00ff097624 */ /* 0x000fc800000e06ff */
[C---:B------:R-:W-:Y:S01]  /*0040*/  IMAD.WIDE.U32 R2, R9.reuse, -0x3b13b13b, RZ ;  /* 0xc4ec4ec509027825 */ /* 0x040fe200078e00ff */
[----:B------:R-:W-:-:S05]  /*0050*/  ISETP.LT.AND P1, PT, R9, RZ, PT ;  /* 0x000000ff0900720c */ /* 0x000fca0003f21270 */
[----:B------:R-:W-:-:S04]  /*0060*/  IMAD.WIDE.U32 R4, P0, R8, 0x4ec4ec4e, R2 ;  /* 0x4ec4ec4e08047825 */ /* 0x000fc80007800002 */
[----:B------:R-:W-:-:S04]  /*0070*/  IMAD.WIDE.U32 R2, R8, -0x3b13b13b, RZ ;  /* 0xc4ec4ec508027825 */ /* 0x000fc800078e00ff */
[----:B------:R-:W-:Y:S01]  /*0080*/  IMAD.X R7, RZ, RZ, RZ, P0 ;  /* 0x000000ffff077224 */ /* 0x000fe200000e06ff */
[----:B------:R-:W-:Y:S01]  /*0090*/  IADD3 RZ, P0, R3, R4, RZ ;  /* 0x0000000403ff7210 */ /* 0x000fe20007f1e0ff */
[----:B------:R-:W-:-:S04]  /*00a0*/  IMAD.MOV.U32 R6, RZ, RZ, R5 ;  /* 0x000000ffff067224 */ /* 0x000fc800078e0005 */
[----:B------:R-:W-:-:S05]  /*00b0*/  IMAD.WIDE.U32.X R2, R9, 0x4ec4ec4e, R6, P0 ;  /* 0x4ec4ec4e09027825 */ /* 0x000fca00000e0406 */
[----:B------:R-:W-:-:S04]  /*00c0*/  IADD3 R5, P0, R2, 0x3b13b13b, RZ ;  /* 0x3b13b13b02057810 */ /* 0x000fc80007f1e0ff */
        /* <DEDUP_REMOVED lines=50> */
.L_x_19:
        /* <DEDUP_REMOVED lines=43> */
.L_x_18:
        /* <DEDUP_REMOVED lines=33> */
.L_x_20:
        /* <DEDUP_REMOVED lines=13> */
.L_x_102:


//--------------------- .text.cast_n_3073_to_3200__kernel --------------------------
	.section	.text.cast_n_3073_to_3200__kernel,"ax",@progbits
	.sectioninfo	@"SHI_REGISTERS=35"
	.align	128
        .global         cast_n_3073_to_3200__kernel
        .type           cast_n_3073_to_3200__kernel,@function
        .size           cast_n_3073_to_3200__kernel,(.L_x_103 - cast_n_3073_to_3200__kernel)
        .other          cast_n_3073_to_3200__kernel,@"STO_CUDA_ENTRY STV_DEFAULT"
cast_n_3073_to_3200__kernel:
.text.cast_n_3073_to_3200__kernel:
        /* <DEDUP_REMOVED lines=65> */
.L_x_22:
        /* <DEDUP_REMOVED lines=43> */
.L_x_21:
        /* <DEDUP_REMOVED lines=33> */
.L_x_23:
        /* <DEDUP_REMOVED lines=11> */
.L_x_103:


//--------------------- .text.cast_n_2945_to_3072__kernel --------------------------
	.section	.text.cast_n_2945_to_3072__kernel,"ax",@progbits
	.sectioninfo	@"SHI_REGISTERS=35"
	.align	128
        .global         cast_n_2945_to_3072__kernel
        .type           cast_n_2945_to_3072__kernel,@function
        .size           cast_n_2945_to_3072__kernel,(.L_x_104 - cast_n_2945_to_3072__kernel)
        .other          cast_n_2945_to_3072__kernel,@"STO_CUDA_ENTRY STV_DEFAULT"
cast_n_2945_to_3072__kernel:
.text.cast_n_2945_to_3072__kernel:
        /* <DEDUP_REMOVED lines=63> */
.L_x_25:
        /* <DEDUP_REMOVED lines=43> */
.L_x_24:
        /* <DEDUP_REMOVED lines=33> */
.L_x_26:
        /* <DEDUP_REMOVED lines=13> */
.L_x_104:


//--------------------- .text.cast_n_2817_to_2944__kernel --------------------------
	.section	.text.cast_n_2817_to_2944__kernel,"ax",@progbits
	.sectioninfo	@"SHI_REGISTERS=35"
	.align	128
        .global         cast_n_2817_to_2944__kernel
        .type           cast_n_2817_to_2944__kernel,@function
        .size           cast_n_2817_to_2944__kernel,(.L_x_105 - cast_n_2817_to_2944__kernel)
        .other          cast_n_2817_to_2944__kernel,@"STO_CUDA_ENTRY STV_DEFAULT"
cast_n_2817_to_2944__kernel:
.text.cast_n_2817_to_2944__kernel:
        /* <DEDUP_REMOVED lines=65> */
.L_x_28:
        /* <DEDUP_REMOVED lines=43> */
.L_x_27:
        /* <DEDUP_REMOVED lines=33> */
.L_x_29:
        /* <DEDUP_REMOVED lines=11> */
.L_x_105:


//--------------------- .text.cast_n_2689_to_2816__kernel --------------------------
	.section	.text.cast_n_2689_to_2816__kernel,"ax",@progbits
	.sectioninfo	@"SHI_REGISTERS=35"
	.align	128
        .global         cast_n_2689_to_2816__kernel
        .type           cast_n_2689_to_2816__kernel,@function
        .size           cast_n_2689_to_2816__kernel,(.L_x_106 - cast_n_2689_to_2816__kernel)
        .other          cast_n_2689_to_2816__kernel,@"STO_CUDA_ENTRY STV_DEFAULT"
cast_n_2689_to_2816__kernel:
.text.cast_n_2689_to_2816__kernel:
        /* <DEDUP_REMOVED lines=63> */
.L_x_31:
        /* <DEDUP_REMOVED lines=43> */
.L_x_30:
        /* <DEDUP_REMOVED lines=33> */
.L_x_32:
        /* <DEDUP_REMOVED lines=13> */
.L_x_106:


//--------------------- .text.cast_n_2561_to_2688__kernel --------------------------
	.section	.text.cast_n_2561_to_2688__kernel,"ax",@progbits
	.sectioninfo	@"SHI_REGISTERS=35"
	.align	128
        .global         cast_n_2561_to_2688__kernel
        .type           cast_n_2561_to_2688__kernel,@function
        .size           cast_n_2561_to_2688__kernel,(.L_x_107 - cast_n_2561_to_2688__kernel)
        .other          cast_n_2561_to_2688__kernel,@"STO_CUDA_ENTRY STV_DEFAULT"
cast_n_2561_to_2688__kernel:
.text.cast_n_2561_to_2688__kernel:
        /* <DEDUP_REMOVED lines=65> */
.L_x_34:
        /* <DEDUP_REMOVED lines=43> */
.L_x_33:
        /* <DEDUP_REMOVED lines=33> */
.L_x_35:
        /* <DEDUP_REMOVED lines=11> */
.L_x_107:


//--------------------- .text.cast_n_2433_to_2560__kernel --------------------------
	.section	.text.cast_n_2433_to_2560__kernel,"ax",@progbits
	.sectioninfo	@"SHI_REGISTERS=35"
	.align	128
        .global         cast_n_2433_to_2560__kernel
        .type           cast_n_2433_to_2560__kernel,@function
        .size           cast_n_2433_to_2560__kernel,(.L_x_108 - cast_n_2433_to_2560__kernel)
        .other          cast_n_2433_to_2560__kernel,@"STO_CUDA_ENTRY STV_DEFAULT"
cast_n_2433_to_2560__kernel:
.text.cast_n_2433_to_2560__kernel:
        /* <DEDUP_REMOVED lines=63> */
.L_x_37:
        /* <DEDUP_REMOVED lines=43> */
.L_x_36:
        /* <DEDUP_REMOVED lines=33> */
.L_x_38:
        /* <DEDUP_REMOVED lines=13> */
.L_x_108:


//--------------------- .text.cast_n_2305_to_2432__kernel --------------------------
	.section	.text.cast_n_2305_to_2432__kernel,"ax",@progbits
	.sectioninfo	@"SHI_REGISTERS=35"
	.align	128
        .global         cast_n_2305_to_2432__kernel
        .type           cast_n_2305_to_2432__kernel,@function
        .size           cast_n_2305_to_2432__kernel,(.L_x_109 - cast_n_2305_to_2432__kernel)
        .other          cast_n_2305_to_2432__kernel,@"STO_CUDA_ENTRY STV_DEFAULT"
cast_n_2305_to_2432__kernel:
.text.cast_n_2305_to_2432__kernel:
        /* <DEDUP_REMOVED lines=63> */
.L_x_40:
        /* <DEDUP_REMOVED lines=43> */
.L_x_39:
        /* <DEDUP_REMOVED lines=33> */
.L_x_41:
        /* <DEDUP_REMOVED lines=13> */
.L_x_109:


//--------------------- .text.cast_n_2177_to_2304__kernel --------------------------
	.section	.text.cast_n_2177_to_2304__kernel,"ax",@progbits
	.sectioninfo	@"SHI_REGISTERS=35"
	.align	128
        .global         cast_n_2177_to_2304__kernel
        .type           cast_n_2177_to_2304__kernel,@function
        .size           cast_n_2177_to_2304__kernel,(.L_x_110 - cast_n_2177_to_2304__kernel)
        .other          cast_n_2177_to_2304__kernel,@"STO_CUDA_ENTRY STV_DEFAULT"
cast_n_2177_to_2304__kernel:
.text.cast_n_2177_to_2304__kernel:
        /* <DEDUP_REMOVED lines=63> */
.L_x_43:
        /* <DEDUP_REMOVED lines=43> */
.L_x_42:
        /* <DEDUP_REMOVED lines=33> */
.L_x_44:
        /* <DEDUP_REMOVED lines=13> */
.L_x_110:


//--------------------- .text.cast_n_2049_to_2176__kernel --------------------------
	.section	.text.cast_n_2049_to_2176__kernel,"ax",@progbits
	.sectioninfo	@"SHI_REGISTERS=35"
	.align	128
        .global         cast_n_2049_to_2176__kernel
        .type           cast_n_2049_to_2176__kernel,@function
        .size           cast_n_2049_to_2176__kernel,(.L_x_111 - cast_n_2049_to_2176__kernel)
        .other          cast_n_2049_to_2176__kernel,@"STO_CUDA_ENTRY STV_DEFAULT"
cast_n_2049_to_2176__kernel:
.text.cast_n_2049_to_2176__kernel:
        /* <DEDUP_REMOVED lines=63> */
.L_x_46:
        /* <DEDUP_REMOVED lines=43> */
.L_x_45:
        /* <DEDUP_REMOVED lines=33> */
.L_x_47:
        /* <DEDUP_REMOVED lines=13> */
.L_x_111:


//--------------------- .text.cast_n_1921_to_2048__kernel --------------------------
	.section	.text.cast_n_1921_to_2048__kernel,"ax",@progbits
	.sectioninfo	@"SHI_REGISTERS=34"
	.align	128
        .global         cast_n_1921_to_2048__kernel
        .type           cast_n_1921_to_2048__kernel,@function
        .size           cast_n_1921_to_2048__kernel,(.L_x_112 - cast_n_1921_to_2048__kernel)
        .other          cast_n_1921_to_2048__kernel,@"STO_CUDA_ENTRY STV_DEFAULT"
cast_n_1921_to_2048__kernel:
.text.cast_n_1921_to_2048__kernel:
        /* <DEDUP_REMOVED lines=48> */
.L_x_49:
        /* <DEDUP_REMOVED lines=43> */
.L_x_48:
        /* <DEDUP_REMOVED lines=33> */
.L_x_50:
        /* <DEDUP_REMOVED lines=12> */
.L_x_112:


//--------------------- .text.cast_n_1793_to_1920__kernel --------------------------
	.section	.text.cast_n_1793_to_1920__kernel,"ax",@progbits
	.sectioninfo	@"SHI_REGISTERS=35"
	.align	128
        .global         cast_n_1793_to_1920__kernel
        .type           cast_n_1793_to_1920__kernel,@function
        .size           cast_n_1793_to_1920__kernel,(.L_x_113 - cast_n_1793_to_1920__kernel)
        .other          cast_n_1793_to_1920__kernel,@"STO_CUDA_ENTRY STV_DEFAULT"
cast_n_1793_to_1920__kernel:
.text.cast_n_1793_to_1920__kernel:
        /* <DEDUP_REMOVED lines=65> */
.L_x_52:
        /* <DEDUP_REMOVED lines=43> */
.L_x_51:
        /* <DEDUP_REMOVED lines=33> */
.L_x_53:
        /* <DEDUP_REMOVED lines=11> */
.L_x_113:


//--------------------- .text.cast_n_1665_to_1792__kernel --------------------------
	.section	.text.cast_n_1665_to_1792__kernel,"ax",@progbits
	.sectioninfo	@"SHI_REGISTERS=35"
	.align	128
        .global         cast_n_1665_to_1792__kernel
        .type           cast_n_1665_to_1792__kernel,@function
        .size           cast_n_1665_to_1792__kernel,(.L_x_114 - cast_n_1665_to_1792__kernel)
        .other          cast_n_1665_to_1792__kernel,@"STO_CUDA_ENTRY STV_DEFAULT"
cast_n_1665_to_1792__kernel:
.text.cast_n_1665_to_1792__kernel:
        /* <DEDUP_REMOVED lines=63> */
.L_x_55:
        /* <DEDUP_REMOVED lines=43> */
.L_x_54:
        /* <DEDUP_REMOVED lines=33> */
.L_x_56:
        /* <DEDUP_REMOVED lines=13> */
.L_x_114:


//--------------------- .text.cast_n_1537_to_1664__kernel --------------------------
	.section	.text.cast_n_1537_to_1664__kernel,"ax",@progbits
	.sectioninfo	@"SHI_REGISTERS=35"
	.align	128
        .global         cast_n_1537_to_1664__kernel
        .type           cast_n_1537_to_1664__kernel,@function
        .size           cast_n_1537_to_1664__kernel,(.L_x_115 - cast_n_1537_to_1664__kernel)
        .other          cast_n_1537_to_1664__kernel,@"STO_CUDA_ENTRY STV_DEFAULT"
cast_n_1537_to_1664__kernel:
.text.cast_n_1537_to_1664__kernel:
        /* <DEDUP_REMOVED lines=63> */
.L_x_58:
        /* <DEDUP_REMOVED lines=43> */
.L_x_57:
        /* <DEDUP_REMOVED lines=33> */
.L_x_59:
        /* <DEDUP_REMOVED lines=13> */
.L_x_115:


//--------------------- .text.cast_n_1409_to_1536__kernel --------------------------
	.section	.text.cast_n_1409_to_1536__kernel,"ax",@progbits
	.sectioninfo	@"SHI_REGISTERS=35"
	.align	128
        .global         cast_n_1409_to_1536__kernel
        .type           cast_n_1409_to_1536__kernel,@function
        .size           cast_n_1409_to_1536__kernel,(.L_x_116 - cast_n_1409_to_1536__kernel)
        .other          cast_n_1409_to_1536__kernel,@"STO_CUDA_ENTRY STV_DEFAULT"
cast_n_1409_to_1536__kernel:
.text.cast_n_1409_to_1536__kernel:
        /* <DEDUP_REMOVED lines=63> */
.L_x_61:
        /* <DEDUP_REMOVED lines=43> */
.L_x_60:
        /* <DEDUP_REMOVED lines=33> */
.L_x_62:
        /* <DEDUP_REMOVED lines=13> */
.L_x_116:


//--------------------- .text.cast_n_1281_to_1408__kernel --------------------------
	.section	.text.cast_n_1281_to_1408__kernel,"ax",@progbits
	.sectioninfo	@"SHI_REGISTERS=35"
	.align	128
        .global         cast_n_1281_to_1408__kernel
        .type           cast_n_1281_to_1408__kernel,@function
        .size           cast_n_1281_to_1408__kernel,(.L_x_117 - cast_n_1281_to_1408__kernel)
        .other          cast_n_1281_to_1408__kernel,@"STO_CUDA_ENTRY STV_DEFAULT"
cast_n_1281_to_1408__kernel:
.text.cast_n_1281_to_1408__kernel:
        /* <DEDUP_REMOVED lines=63> */
.L_x_64:
        /* <DEDUP_REMOVED lines=43> */
.L_x_63:
        /* <DEDUP_REMOVED lines=33> */
.L_x_65:
        /* <DEDUP_REMOVED lines=13> */
.L_x_117:


//--------------------- .text.cast_n_1153_to_1280__kernel --------------------------
	.section	.text.cast_n_1153_to_1280__kernel,"ax",@progbits
	.sectioninfo	@"SHI_REGISTERS=35"
	.align	128
        .global         cast_n_1153_to_1280__kernel
        .type           cast_n_1153_to_1280__kernel,@function
        .size           cast_n_1153_to_1280__kernel,(.L_x_118 - cast_n_1153_to_1280__kernel)
        .other          cast_n_1153_to_1280__kernel,@"STO_CUDA_ENTRY STV_DEFAULT"
cast_n_1153_to_1280__kernel:
.text.cast_n_1153_to_1280__kernel:
        /* <DEDUP_REMOVED lines=63> */
.L_x_67:
        /* <DEDUP_REMOVED lines=43> */
.L_x_66:
        /* <DEDUP_REMOVED lines=33> */
.L_x_68:
        /* <DEDUP_REMOVED lines=13> */
.L_x_118:


//--------------------- .text.cast_n_1025_to_1152__kernel --------------------------
	.section	.text.cast_n_1025_to_1152__kernel,"ax",@progbits
	.sectioninfo	@"SHI_REGISTERS=35"
	.align	128
        .global         cast_n_1025_to_1152__kernel
        .type           cast_n_1025_to_1152__kernel,@function
        .size           cast_n_1025_to_1152__kernel,(.L_x_119 - cast_n_1025_to_1152__kernel)
        .other          cast_n_1025_to_1152__kernel,@"STO_CUDA_ENTRY STV_DEFAULT"
cast_n_1025_to_1152__kernel:
.text.cast_n_1025_to_1152__kernel:
        /* <DEDUP_REMOVED lines=63> */
.L_x_70:
        /* <DEDUP_REMOVED lines=43> */
.L_x_69:
        /* <DEDUP_REMOVED lines=33> */
.L_x_71:
        /* <DEDUP_REMOVED lines=13> */
.L_x_119:


//--------------------- .text.cast_n_897_to_1024__kernel --------------------------
	.section	.text.cast_n_897_to_1024__kernel,"ax",@progbits
	.sectioninfo	@"SHI_REGISTERS=34"
	.align	128
        .global         cast_n_897_to_1024__kernel
        .type           cast_n_897_to_1024__kernel,@function
        .size           cast_n_897_to_1024__kernel,(.L_x_120 - cast_n_897_to_1024__kernel)
        .other          cast_n_897_to_1024__kernel,@"STO_CUDA_ENTRY STV_DEFAULT"
cast_n_897_to_1024__kernel:
.text.cast_n_897_to_1024__kernel:
        /* <DEDUP_REMOVED lines=48> */
.L_x_73:
        /* <DEDUP_REMOVED lines=43> */
.L_x_72:
        /* <DEDUP_REMOVED lines=33> */
.L_x_74:
        /* <DEDUP_REMOVED lines=12> */
.L_x_120:


//--------------------- .text.cast_n_769_to_896__kernel --------------------------
	.section	.text.cast_n_769_to_896__kernel,"ax",@progbits
	.sectioninfo	@"SHI_REGISTERS=35"
	.align	128
        .global         cast_n_769_to_896__kernel
        .type           cast_n_769_to_896__kernel,@function
        .size           cast_n_769_to_896__kernel,(.L_x_121 - cast_n_769_to_896__kernel)
        .other          cast_n_769_to_896__kernel,@"STO_CUDA_ENTRY STV_DEFAULT"
cast_n_769_to_896__kernel:
.text.cast_n_769_to_896__kernel:
        /* <DEDUP_REMOVED lines=63> */
.L_x_76:
        /* <DEDUP_REMOVED lines=43> */
.L_x_75:
        /* <DEDUP_REMOVED lines=33> */
.L_x_77:
        /* <DEDUP_REMOVED lines=13> */
.L_x_121:


//--------------------- .text.cast_n_641_to_768__kernel --------------------------
	.section	.text.cast_n_641_to_768__kernel,"ax",@progbits
	.sectioninfo	@"SHI_REGISTERS=35"
	.align	128
        .global         cast_n_641_to_768__kernel
        .type           cast_n_641_to_768__kernel,@function
        .size           cast_n_641_to_768__kernel,(.L_x_122 - cast_n_641_to_768__kernel)
        .other          cast_n_641_to_768__kernel,@"STO_CUDA_ENTRY STV_DEFAULT"
cast_n_641_to_768__kernel:
.text.cast_n_641_to_768__kernel:
        /* <DEDUP_REMOVED lines=63> */
.L_x_79:
        /* <DEDUP_REMOVED lines=43> */
.L_x_78:
        /* <DEDUP_REMOVED lines=33> */
.L_x_80:
        /* <DEDUP_REMOVED lines=13> */
.L_x_122:


//--------------------- .text.cast_n_513_to_640__kernel --------------------------
	.section	.text.cast_n_513_to_640__kernel,"ax",@progbits
	.sectioninfo	@"SHI_REGISTERS=35"
	.align	128
        .global         cast_n_513_to_640__kernel
        .type           cast_n_513_to_640__kernel,@function
        .size           cast_n_513_to_640__kernel,(.L_x_123 - cast_n_513_to_640__kernel)
        .other          cast_n_513_to_640__kernel,@"STO_CUDA_ENTRY STV_DEFAULT"
cast_n_513_to_640__kernel:
.text.cast_n_513_to_640__kernel:
        /* <DEDUP_REMOVED lines=63> */
.L_x_82:
        /* <DEDUP_REMOVED lines=43> */
.L_x_81:
        /* <DEDUP_REMOVED lines=33> */
.L_x_83:
        /* <DEDUP_REMOVED lines=13> */
.L_x_123:


//--------------------- .text.cast_n_385_to_512__kernel --------------------------
	.section	.text.cast_n_385_to_512__kernel,"ax",@progbits
	.sectioninfo	@"SHI_REGISTERS=34"
	.align	128
        .global         cast_n_385_to_512__kernel
        .type           cast_n_385_to_512__kernel,@function
        .size           cast_n_385_to_512__kernel,(.L_x_124 - cast_n_385_to_512__kernel)
        .other          cast_n_385_to_512__kernel,@"STO_CUDA_ENTRY STV_DEFAULT"
cast_n_385_to_512__kernel:
.text.cast_n_385_to_512__kernel:
        /* <DEDUP_REMOVED lines=48> */
.L_x_85:
        /* <DEDUP_REMOVED lines=43> */
.L_x_84:
        /* <DEDUP_REMOVED lines=33> */
.L_x_86:
        /* <DEDUP_REMOVED lines=12> */
.L_x_124:


//--------------------- .text.cast_n_257_to_384__kernel --------------------------
	.section	.text.cast_n_257_to_384__kernel,"ax",@progbits
	.sectioninfo	@"SHI_REGISTERS=35"
	.align	128
        .global         cast_n_257_to_384__kernel
        .type           cast_n_257_to_384__kernel,@function
        .size           cast_n_257_to_384__kernel,(.L_x_125 - cast_n_257_to_384__kernel)
        .other          cast_n_257_to_384__kernel,@"STO_CUDA_ENTRY STV_DEFAULT"
cast_n_257_to_384__kernel:
.text.cast_n_257_to_384__kernel:
        /* <DEDUP_REMOVED lines=63> */
.L_x_88:
        /* <DEDUP_REMOVED lines=43> */
.L_x_87:
        /* <DEDUP_REMOVED lines=33> */
.L_x_89:
        /* <DEDUP_REMOVED lines=13> */
.L_x_125:


//--------------------- .text.cast_n_129_to_256__kernel --------------------------
	.section	.text.cast_n_129_to_256__kernel,"ax",@progbits
	.sectioninfo	@"SHI_REGISTERS=34"
	.align	128
        .global         cast_n_129_to_256__kernel
        .type           cast_n_129_to_256__kernel,@function
        .size           cast_n_129_to_256__kernel,(.L_x_126 - cast_n_129_to_256__kernel)
        .other          cast_n_129_to_256__kernel,@"STO_CUDA_ENTRY STV_DEFAULT"
cast_n_129_to_256__kernel:
.text.cast_n_129_to_256__kernel:
        /* <DEDUP_REMOVED lines=48> */
.L_x_91:
        /* <DEDUP_REMOVED lines=43> */
.L_x_90:
        /* <DEDUP_REMOVED lines=33> */
.L_x_92:
        /* <DEDUP_REMOVED lines=12> */
.L_x_126:


//--------------------- .text.cast_n_1_to_128__kernel --------------------------
	.section	.text.cast_n_1_to_128__kernel,"ax",@progbits
	.sectioninfo	@"SHI_REGISTERS=34"
	.align	128
        .global         cast_n_1_to_128__kernel
        .type           cast_n_1_to_128__kernel,@function
        .size           cast_n_1_to_128__kernel,(.L_x_127 - cast_n_1_to_128__kernel)
        .other          cast_n_1_to_128__kernel,@"STO_CUDA_ENTRY STV_DEFAULT"
cast_n_1_to_128__kernel:
.text.cast_n_1_to_128__kernel:
        /* <DEDUP_REMOVED lines=48> */
.L_x_94:
        /* <DEDUP_REMOVED lines=43> */
.L_x_93:
        /* <DEDUP_REMOVED lines=33> */
.L_x_95:
        /* <DEDUP_REMOVED lines=12> */
.L_x_127:
